//
// Generated by NVIDIA NVVM Compiler
//
// Compiler Build ID: CL-36424714
// Cuda compilation tools, release 13.0, V13.0.88
// Based on NVVM 20.0.0
//

.version 9.0
.target sm_100
.address_size 64

	// .globl	_Z17convolutionGlobalPfiiS_S_
.const .align 4 .b8 d_filterKernel[12] = {0, 0, 128, 191, 0, 0, 0, 0, 0, 0, 128, 63};
// _ZZ6l2normPKiPfE4hist has been demoted
// _ZZ19LinearSVMEvaluationPfS_fiiiiS_E3sum has been demoted
.extern .shared .align 16 .b8 imageTile[];

.visible .entry _Z17convolutionGlobalPfiiS_S_(
	.param .u64 .ptr .align 1 _Z17convolutionGlobalPfiiS_S__param_0,
	.param .u32 _Z17convolutionGlobalPfiiS_S__param_1,
	.param .u32 _Z17convolutionGlobalPfiiS_S__param_2,
	.param .u64 .ptr .align 1 _Z17convolutionGlobalPfiiS_S__param_3,
	.param .u64 .ptr .align 1 _Z17convolutionGlobalPfiiS_S__param_4
)
{
	.reg .pred 	%p<8>;
	.reg .b32 	%r<21>;
	.reg .b32 	%f<19>;
	.reg .b64 	%rd<21>;
	.reg .b64 	%fd<53>;

	ld.param.u64 	%rd1, [_Z17convolutionGlobalPfiiS_S__param_0];
	ld.param.u32 	%r6, [_Z17convolutionGlobalPfiiS_S__param_1];
	ld.param.u32 	%r7, [_Z17convolutionGlobalPfiiS_S__param_2];
	ld.param.u64 	%rd2, [_Z17convolutionGlobalPfiiS_S__param_3];
	ld.param.u64 	%rd3, [_Z17convolutionGlobalPfiiS_S__param_4];
	mov.u32 	%r8, %ctaid.x;
	mov.u32 	%r9, %ntid.x;
	mov.u32 	%r10, %ctaid.y;
	mov.u32 	%r11, %ntid.y;
	mov.u32 	%r12, %tid.x;
	mad.lo.s32 	%r2, %r8, %r9, %r12;
	add.s32 	%r1, %r2, 1;
	mov.u32 	%r13, %tid.y;
	add.s32 	%r14, %r6, -2;
	setp.ge.u32 	%p1, %r2, %r14;
	mad.lo.s32 	%r15, %r10, %r11, %r13;
	add.s32 	%r4, %r7, -2;
	setp.ge.u32 	%p2, %r15, %r4;
	or.pred  	%p3, %p1, %p2;
	@%p3 bra 	$L__BB0_6;
	cvta.to.global.u64 	%rd4, %rd1;
	mul.lo.s32 	%r16, %r7, %r1;
	ld.const.f32 	%f4, [d_filterKernel];
	mul.lo.s32 	%r17, %r2, %r7;
	cvt.s64.s32 	%rd5, %r17;
	cvt.u64.u32 	%rd6, %r15;
	add.s64 	%rd7, %rd5, %rd6;
	shl.b64 	%rd8, %rd7, 2;
	add.s64 	%rd9, %rd4, %rd8;
	ld.global.f32 	%f5, [%rd9+4];
	mul.f32 	%f6, %f4, %f5;
	cvt.f64.f32 	%fd8, %f6;
	add.f64 	%fd9, %fd8, 0d0000000000000000;
	add.s32 	%r18, %r15, %r16;
	mul.wide.s32 	%rd10, %r18, 4;
	add.s64 	%rd11, %rd4, %rd10;
	ld.global.f32 	%f7, [%rd11];
	mul.f32 	%f8, %f4, %f7;
	cvt.f64.f32 	%fd10, %f8;
	add.f64 	%fd11, %fd10, 0d0000000000000000;
	ld.const.f32 	%f9, [d_filterKernel+4];
	ld.global.f32 	%f10, [%rd11+4];
	mul.f32 	%f11, %f9, %f10;
	cvt.f64.f32 	%fd12, %f11;
	add.f64 	%fd13, %fd9, %fd12;
	add.f64 	%fd14, %fd11, %fd12;
	ld.const.f32 	%f12, [d_filterKernel+8];
	add.s32 	%r19, %r16, %r7;
	cvt.s64.s32 	%rd12, %r19;
	add.s64 	%rd13, %rd12, %rd6;
	shl.b64 	%rd14, %rd13, 2;
	add.s64 	%rd15, %rd4, %rd14;
	ld.global.f32 	%f13, [%rd15+4];
	mul.f32 	%f14, %f12, %f13;
	cvt.f64.f32 	%fd15, %f14;
	add.f64 	%fd1, %fd13, %fd15;
	ld.global.f32 	%f15, [%rd11+8];
	mul.f32 	%f16, %f12, %f15;
	cvt.f64.f32 	%fd16, %f16;
	add.f64 	%fd2, %fd14, %fd16;
	mul.f64 	%fd17, %fd2, %fd2;
	fma.rn.f64 	%fd3, %fd1, %fd1, %fd17;
	setp.eq.f64 	%p4, %fd1, 0d0000000000000000;
	mov.f32 	%f18, 0f42B40000;
	@%p4 bra 	$L__BB0_5;
	div.rn.f64 	%fd4, %fd2, %fd1;
	abs.f64 	%fd5, %fd4;
	setp.leu.f64 	%p5, %fd5, 0d3FF0000000000000;
	mov.f64 	%fd52, %fd5;
	@%p5 bra 	$L__BB0_4;
	rcp.approx.ftz.f64 	%fd18, %fd5;
	neg.f64 	%fd19, %fd5;
	fma.rn.f64 	%fd20, %fd19, %fd18, 0d3FF0000000000000;
	fma.rn.f64 	%fd21, %fd20, %fd20, %fd20;
	fma.rn.f64 	%fd22, %fd21, %fd18, %fd18;
	setp.eq.f64 	%p6, %fd5, 0d7FF0000000000000;
	selp.f64 	%fd52, 0d0000000000000000, %fd22, %p6;
$L__BB0_4:
	setp.gt.f64 	%p7, %fd5, 0d3FF0000000000000;
	mul.f64 	%fd23, %fd52, %fd52;
	fma.rn.f64 	%fd24, %fd23, 0dBEF53E1D2A25FF7E, 0d3F2D3B63DBB65B49;
	fma.rn.f64 	%fd25, %fd24, %fd23, 0dBF5312788DDE082E;
	fma.rn.f64 	%fd26, %fd25, %fd23, 0d3F6F9690C8249315;
	fma.rn.f64 	%fd27, %fd26, %fd23, 0dBF82CF5AABC7CF0D;
	fma.rn.f64 	%fd28, %fd27, %fd23, 0d3F9162B0B2A3BFDE;
	fma.rn.f64 	%fd29, %fd28, %fd23, 0dBF9A7256FEB6FC6B;
	fma.rn.f64 	%fd30, %fd29, %fd23, 0d3FA171560CE4A489;
	fma.rn.f64 	%fd31, %fd30, %fd23, 0dBFA4F44D841450E4;
	fma.rn.f64 	%fd32, %fd31, %fd23, 0d3FA7EE3D3F36BB95;
	fma.rn.f64 	%fd33, %fd32, %fd23, 0dBFAAD32AE04A9FD1;
	fma.rn.f64 	%fd34, %fd33, %fd23, 0d3FAE17813D66954F;
	fma.rn.f64 	%fd35, %fd34, %fd23, 0dBFB11089CA9A5BCD;
	fma.rn.f64 	%fd36, %fd35, %fd23, 0d3FB3B12B2DB51738;
	fma.rn.f64 	%fd37, %fd36, %fd23, 0dBFB745D022F8DC5C;
	fma.rn.f64 	%fd38, %fd37, %fd23, 0d3FBC71C709DFE927;
	fma.rn.f64 	%fd39, %fd38, %fd23, 0dBFC2492491FA1744;
	fma.rn.f64 	%fd40, %fd39, %fd23, 0d3FC99999999840D2;
	fma.rn.f64 	%fd41, %fd40, %fd23, 0dBFD555555555544C;
	mul.f64 	%fd42, %fd23, %fd41;
	fma.rn.f64 	%fd43, %fd42, %fd52, %fd52;
	mov.f64 	%fd44, 0d3FF921FB54442D18;
	sub.f64 	%fd45, %fd44, %fd43;
	selp.f64 	%fd46, %fd45, %fd43, %p7;
	copysign.f64 	%fd47, %fd4, %fd46;
	mul.f64 	%fd48, %fd47, 0d4066800000000000;
	div.rn.f64 	%fd49, %fd48, 0d400921FB53C8D4F1;
	add.f64 	%fd50, %fd49, 0d4056866666666666;
	cvt.rn.f32.f64 	%f18, %fd50;
$L__BB0_5:
	sqrt.rn.f64 	%fd51, %fd3;
	cvt.rn.f32.f64 	%f17, %fd51;
	mad.lo.s32 	%r20, %r2, %r4, %r15;
	cvta.to.global.u64 	%rd16, %rd2;
	mul.wide.u32 	%rd17, %r20, 4;
	add.s64 	%rd18, %rd16, %rd17;
	st.global.f32 	[%rd18], %f17;
	cvta.to.global.u64 	%rd19, %rd3;
	add.s64 	%rd20, %rd19, %rd17;
	st.global.f32 	[%rd20], %f18;
$L__BB0_6:
	ret;

}
	// .globl	_Z17convolutionSharedPfiiiiS_S_ii
.visible .entry _Z17convolutionSharedPfiiiiS_S_ii(
	.param .u64 .ptr .align 1 _Z17convolutionSharedPfiiiiS_S_ii_param_0,
	.param .u32 _Z17convolutionSharedPfiiiiS_S_ii_param_1,
	.param .u32 _Z17convolutionSharedPfiiiiS_S_ii_param_2,
	.param .u32 _Z17convolutionSharedPfiiiiS_S_ii_param_3,
	.param .u32 _Z17convolutionSharedPfiiiiS_S_ii_param_4,
	.param .u64 .ptr .align 1 _Z17convolutionSharedPfiiiiS_S_ii_param_5,
	.param .u64 .ptr .align 1 _Z17convolutionSharedPfiiiiS_S_ii_param_6,
	.param .u32 _Z17convolutionSharedPfiiiiS_S_ii_param_7,
	.param .u32 _Z17convolutionSharedPfiiiiS_S_ii_param_8
)
{
	.reg .pred 	%p<57>;
	.reg .b32 	%r<72>;
	.reg .b32 	%f<77>;
	.reg .b64 	%rd<27>;
	.reg .b64 	%fd<209>;

	ld.param.u64 	%rd4, [_Z17convolutionSharedPfiiiiS_S_ii_param_0];
	ld.param.u32 	%r24, [_Z17convolutionSharedPfiiiiS_S_ii_param_1];
	ld.param.u32 	%r19, [_Z17convolutionSharedPfiiiiS_S_ii_param_2];
	ld.param.u32 	%r20, [_Z17convolutionSharedPfiiiiS_S_ii_param_3];
	ld.param.u32 	%r21, [_Z17convolutionSharedPfiiiiS_S_ii_param_4];
	ld.param.u64 	%rd5, [_Z17convolutionSharedPfiiiiS_S_ii_param_5];
	ld.param.u64 	%rd6, [_Z17convolutionSharedPfiiiiS_S_ii_param_6];
	ld.param.u32 	%r22, [_Z17convolutionSharedPfiiiiS_S_ii_param_7];
	ld.param.u32 	%r23, [_Z17convolutionSharedPfiiiiS_S_ii_param_8];
	cvta.to.global.u64 	%rd1, %rd4;
	cvta.to.global.u64 	%rd2, %rd6;
	cvta.to.global.u64 	%rd3, %rd5;
	mov.u32 	%r25, %ctaid.x;
	mul.lo.s32 	%r26, %r20, %r25;
	mov.u32 	%r27, %ctaid.y;
	mul.lo.s32 	%r28, %r21, %r27;
	add.s32 	%r29, %r20, %r26;
	add.s32 	%r30, %r29, 2;
	min.s32 	%r1, %r30, %r24;
	add.s32 	%r31, %r21, %r28;
	add.s32 	%r32, %r31, 2;
	min.s32 	%r2, %r32, %r19;
	mov.u32 	%r3, %ntid.x;
	mov.u32 	%r4, %tid.x;
	mov.u32 	%r5, %tid.y;
	add.s32 	%r6, %r28, %r5;
	setp.ge.u32 	%p1, %r6, %r2;
	mov.u32 	%r7, %ntid.y;
	add.s32 	%r8, %r4, %r26;
	setp.ge.u32 	%p2, %r8, %r1;
	mad.lo.s32 	%r33, %r4, %r7, %r5;
	shl.b32 	%r34, %r33, 2;
	mov.u32 	%r35, imageTile;
	add.s32 	%r9, %r35, %r34;
	or.pred  	%p3, %p2, %p1;
	@%p3 bra 	$L__BB1_2;
	mad.lo.s32 	%r36, %r8, %r19, %r6;
	mul.wide.u32 	%rd7, %r36, 4;
	add.s64 	%rd8, %rd1, %rd7;
	ld.global.f32 	%f9, [%rd8];
	st.shared.f32 	[%r9], %f9;
$L__BB1_2:
	setp.ge.u32 	%p4, %r6, %r2;
	add.s32 	%r10, %r3, %r4;
	add.s32 	%r11, %r8, %r3;
	setp.ge.u32 	%p5, %r11, %r1;
	mad.lo.s32 	%r37, %r10, %r7, %r5;
	shl.b32 	%r38, %r37, 2;
	add.s32 	%r12, %r35, %r38;
	or.pred  	%p6, %p5, %p4;
	@%p6 bra 	$L__BB1_4;
	mad.lo.s32 	%r40, %r11, %r19, %r6;
	mul.wide.u32 	%rd9, %r40, 4;
	add.s64 	%rd10, %rd1, %rd9;
	ld.global.f32 	%f10, [%rd10];
	st.shared.f32 	[%r12], %f10;
$L__BB1_4:
	add.s32 	%r13, %r10, %r3;
	add.s32 	%r14, %r11, %r3;
	setp.ge.u32 	%p8, %r14, %r1;
	mad.lo.s32 	%r41, %r13, %r7, %r5;
	shl.b32 	%r42, %r41, 2;
	add.s32 	%r15, %r35, %r42;
	or.pred  	%p9, %p8, %p4;
	@%p9 bra 	$L__BB1_6;
	mad.lo.s32 	%r44, %r14, %r19, %r6;
	mul.wide.u32 	%rd11, %r44, 4;
	add.s64 	%rd12, %rd1, %rd11;
	ld.global.f32 	%f11, [%rd12];
	st.shared.f32 	[%r15], %f11;
$L__BB1_6:
	add.s32 	%r16, %r13, %r3;
	add.s32 	%r17, %r14, %r3;
	setp.ge.u32 	%p11, %r17, %r1;
	mad.lo.s32 	%r45, %r16, %r7, %r5;
	shl.b32 	%r46, %r45, 2;
	add.s32 	%r18, %r35, %r46;
	or.pred  	%p12, %p11, %p4;
	@%p12 bra 	$L__BB1_8;
	mad.lo.s32 	%r48, %r17, %r19, %r6;
	mul.wide.u32 	%rd13, %r48, 4;
	add.s64 	%rd14, %rd1, %rd13;
	ld.global.f32 	%f12, [%rd14];
	st.shared.f32 	[%r18], %f12;
$L__BB1_8:
	bar.sync 	0;
	setp.ge.u32 	%p13, %r5, %r21;
	setp.ge.u32 	%p14, %r6, %r23;
	setp.ge.u32 	%p15, %r4, %r20;
	setp.ge.u32 	%p16, %r8, %r22;
	or.pred  	%p17, %p16, %p15;
	or.pred  	%p18, %p17, %p14;
	or.pred  	%p19, %p18, %p13;
	@%p19 bra 	$L__BB1_14;
	ld.const.f32 	%f14, [d_filterKernel];
	ld.shared.f32 	%f15, [%r9+4];
	mul.f32 	%f16, %f14, %f15;
	cvt.f64.f32 	%fd29, %f16;
	add.f64 	%fd30, %fd29, 0d0000000000000000;
	shl.b32 	%r49, %r7, 2;
	add.s32 	%r50, %r9, %r49;
	ld.shared.f32 	%f17, [%r50];
	mul.f32 	%f18, %f14, %f17;
	cvt.f64.f32 	%fd31, %f18;
	add.f64 	%fd32, %fd31, 0d0000000000000000;
	ld.const.f32 	%f19, [d_filterKernel+4];
	ld.shared.f32 	%f20, [%r50+4];
	mul.f32 	%f21, %f19, %f20;
	cvt.f64.f32 	%fd33, %f21;
	add.f64 	%fd34, %fd30, %fd33;
	add.f64 	%fd35, %fd32, %fd33;
	ld.const.f32 	%f22, [d_filterKernel+8];
	add.s32 	%r51, %r50, %r49;
	ld.shared.f32 	%f23, [%r51+4];
	mul.f32 	%f24, %f22, %f23;
	cvt.f64.f32 	%fd36, %f24;
	add.f64 	%fd1, %fd34, %fd36;
	ld.shared.f32 	%f25, [%r50+8];
	mul.f32 	%f26, %f22, %f25;
	cvt.f64.f32 	%fd37, %f26;
	add.f64 	%fd2, %fd35, %fd37;
	mul.f64 	%fd38, %fd2, %fd2;
	fma.rn.f64 	%fd3, %fd1, %fd1, %fd38;
	setp.eq.f64 	%p20, %fd1, 0d0000000000000000;
	mov.f32 	%f73, 0f42B40000;
	@%p20 bra 	$L__BB1_13;
	div.rn.f64 	%fd4, %fd2, %fd1;
	abs.f64 	%fd5, %fd4;
	setp.leu.f64 	%p21, %fd5, 0d3FF0000000000000;
	mov.f64 	%fd205, %fd5;
	@%p21 bra 	$L__BB1_12;
	rcp.approx.ftz.f64 	%fd39, %fd5;
	neg.f64 	%fd40, %fd5;
	fma.rn.f64 	%fd41, %fd40, %fd39, 0d3FF0000000000000;
	fma.rn.f64 	%fd42, %fd41, %fd41, %fd41;
	fma.rn.f64 	%fd43, %fd42, %fd39, %fd39;
	setp.eq.f64 	%p22, %fd5, 0d7FF0000000000000;
	selp.f64 	%fd205, 0d0000000000000000, %fd43, %p22;
$L__BB1_12:
	setp.gt.f64 	%p23, %fd5, 0d3FF0000000000000;
	mul.f64 	%fd44, %fd205, %fd205;
	fma.rn.f64 	%fd45, %fd44, 0dBEF53E1D2A25FF7E, 0d3F2D3B63DBB65B49;
	fma.rn.f64 	%fd46, %fd45, %fd44, 0dBF5312788DDE082E;
	fma.rn.f64 	%fd47, %fd46, %fd44, 0d3F6F9690C8249315;
	fma.rn.f64 	%fd48, %fd47, %fd44, 0dBF82CF5AABC7CF0D;
	fma.rn.f64 	%fd49, %fd48, %fd44, 0d3F9162B0B2A3BFDE;
	fma.rn.f64 	%fd50, %fd49, %fd44, 0dBF9A7256FEB6FC6B;
	fma.rn.f64 	%fd51, %fd50, %fd44, 0d3FA171560CE4A489;
	fma.rn.f64 	%fd52, %fd51, %fd44, 0dBFA4F44D841450E4;
	fma.rn.f64 	%fd53, %fd52, %fd44, 0d3FA7EE3D3F36BB95;
	fma.rn.f64 	%fd54, %fd53, %fd44, 0dBFAAD32AE04A9FD1;
	fma.rn.f64 	%fd55, %fd54, %fd44, 0d3FAE17813D66954F;
	fma.rn.f64 	%fd56, %fd55, %fd44, 0dBFB11089CA9A5BCD;
	fma.rn.f64 	%fd57, %fd56, %fd44, 0d3FB3B12B2DB51738;
	fma.rn.f64 	%fd58, %fd57, %fd44, 0dBFB745D022F8DC5C;
	fma.rn.f64 	%fd59, %fd58, %fd44, 0d3FBC71C709DFE927;
	fma.rn.f64 	%fd60, %fd59, %fd44, 0dBFC2492491FA1744;
	fma.rn.f64 	%fd61, %fd60, %fd44, 0d3FC99999999840D2;
	fma.rn.f64 	%fd62, %fd61, %fd44, 0dBFD555555555544C;
	mul.f64 	%fd63, %fd44, %fd62;
	fma.rn.f64 	%fd64, %fd63, %fd205, %fd205;
	mov.f64 	%fd65, 0d3FF921FB54442D18;
	sub.f64 	%fd66, %fd65, %fd64;
	selp.f64 	%fd67, %fd66, %fd64, %p23;
	copysign.f64 	%fd68, %fd4, %fd67;
	mul.f64 	%fd69, %fd68, 0d4066800000000000;
	div.rn.f64 	%fd70, %fd69, 0d400921FB53C8D4F1;
	add.f64 	%fd71, %fd70, 0d4056866666666666;
	cvt.rn.f32.f64 	%f73, %fd71;
$L__BB1_13:
	sqrt.rn.f64 	%fd72, %fd3;
	cvt.rn.f32.f64 	%f27, %fd72;
	mad.lo.s32 	%r52, %r8, %r23, %r6;
	mul.wide.u32 	%rd15, %r52, 4;
	add.s64 	%rd16, %rd3, %rd15;
	st.global.f32 	[%rd16], %f27;
	add.s64 	%rd17, %rd2, %rd15;
	st.global.f32 	[%rd17], %f73;
$L__BB1_14:
	setp.ge.u32 	%p24, %r6, %r23;
	setp.ge.u32 	%p25, %r5, %r21;
	setp.ge.u32 	%p26, %r10, %r20;
	setp.ge.u32 	%p27, %r11, %r22;
	or.pred  	%p28, %p27, %p26;
	or.pred  	%p29, %p28, %p24;
	or.pred  	%p30, %p29, %p25;
	@%p30 bra 	$L__BB1_20;
	ld.const.f32 	%f29, [d_filterKernel];
	mov.u32 	%r53, %ntid.x;
	mov.u32 	%r54, %tid.x;
	add.s32 	%r55, %r53, %r54;
	mad.lo.s32 	%r56, %r55, %r7, %r5;
	shl.b32 	%r57, %r56, 2;
	mov.u32 	%r58, imageTile;
	add.s32 	%r59, %r58, %r57;
	ld.shared.f32 	%f30, [%r59+4];
	mul.f32 	%f31, %f29, %f30;
	cvt.f64.f32 	%fd73, %f31;
	add.f64 	%fd74, %fd73, 0d0000000000000000;
	shl.b32 	%r60, %r7, 2;
	add.s32 	%r61, %r59, %r60;
	ld.shared.f32 	%f32, [%r61];
	mul.f32 	%f33, %f29, %f32;
	cvt.f64.f32 	%fd75, %f33;
	add.f64 	%fd76, %fd75, 0d0000000000000000;
	ld.const.f32 	%f34, [d_filterKernel+4];
	ld.shared.f32 	%f35, [%r61+4];
	mul.f32 	%f36, %f34, %f35;
	cvt.f64.f32 	%fd77, %f36;
	add.f64 	%fd78, %fd74, %fd77;
	add.f64 	%fd79, %fd76, %fd77;
	ld.const.f32 	%f37, [d_filterKernel+8];
	add.s32 	%r62, %r61, %r60;
	ld.shared.f32 	%f38, [%r62+4];
	mul.f32 	%f39, %f37, %f38;
	cvt.f64.f32 	%fd80, %f39;
	add.f64 	%fd8, %fd78, %fd80;
	ld.shared.f32 	%f40, [%r61+8];
	mul.f32 	%f41, %f37, %f40;
	cvt.f64.f32 	%fd81, %f41;
	add.f64 	%fd9, %fd79, %fd81;
	mul.f64 	%fd82, %fd9, %fd9;
	fma.rn.f64 	%fd10, %fd8, %fd8, %fd82;
	setp.eq.f64 	%p31, %fd8, 0d0000000000000000;
	mov.f32 	%f74, 0f42B40000;
	@%p31 bra 	$L__BB1_19;
	div.rn.f64 	%fd11, %fd9, %fd8;
	abs.f64 	%fd12, %fd11;
	setp.leu.f64 	%p32, %fd12, 0d3FF0000000000000;
	mov.f64 	%fd206, %fd12;
	@%p32 bra 	$L__BB1_18;
	rcp.approx.ftz.f64 	%fd83, %fd12;
	neg.f64 	%fd84, %fd12;
	fma.rn.f64 	%fd85, %fd84, %fd83, 0d3FF0000000000000;
	fma.rn.f64 	%fd86, %fd85, %fd85, %fd85;
	fma.rn.f64 	%fd87, %fd86, %fd83, %fd83;
	setp.eq.f64 	%p33, %fd12, 0d7FF0000000000000;
	selp.f64 	%fd206, 0d0000000000000000, %fd87, %p33;
$L__BB1_18:
	setp.gt.f64 	%p34, %fd12, 0d3FF0000000000000;
	mul.f64 	%fd88, %fd206, %fd206;
	fma.rn.f64 	%fd89, %fd88, 0dBEF53E1D2A25FF7E, 0d3F2D3B63DBB65B49;
	fma.rn.f64 	%fd90, %fd89, %fd88, 0dBF5312788DDE082E;
	fma.rn.f64 	%fd91, %fd90, %fd88, 0d3F6F9690C8249315;
	fma.rn.f64 	%fd92, %fd91, %fd88, 0dBF82CF5AABC7CF0D;
	fma.rn.f64 	%fd93, %fd92, %fd88, 0d3F9162B0B2A3BFDE;
	fma.rn.f64 	%fd94, %fd93, %fd88, 0dBF9A7256FEB6FC6B;
	fma.rn.f64 	%fd95, %fd94, %fd88, 0d3FA171560CE4A489;
	fma.rn.f64 	%fd96, %fd95, %fd88, 0dBFA4F44D841450E4;
	fma.rn.f64 	%fd97, %fd96, %fd88, 0d3FA7EE3D3F36BB95;
	fma.rn.f64 	%fd98, %fd97, %fd88, 0dBFAAD32AE04A9FD1;
	fma.rn.f64 	%fd99, %fd98, %fd88, 0d3FAE17813D66954F;
	fma.rn.f64 	%fd100, %fd99, %fd88, 0dBFB11089CA9A5BCD;
	fma.rn.f64 	%fd101, %fd100, %fd88, 0d3FB3B12B2DB51738;
	fma.rn.f64 	%fd102, %fd101, %fd88, 0dBFB745D022F8DC5C;
	fma.rn.f64 	%fd103, %fd102, %fd88, 0d3FBC71C709DFE927;
	fma.rn.f64 	%fd104, %fd103, %fd88, 0dBFC2492491FA1744;
	fma.rn.f64 	%fd105, %fd104, %fd88, 0d3FC99999999840D2;
	fma.rn.f64 	%fd106, %fd105, %fd88, 0dBFD555555555544C;
	mul.f64 	%fd107, %fd88, %fd106;
	fma.rn.f64 	%fd108, %fd107, %fd206, %fd206;
	mov.f64 	%fd109, 0d3FF921FB54442D18;
	sub.f64 	%fd110, %fd109, %fd108;
	selp.f64 	%fd111, %fd110, %fd108, %p34;
	copysign.f64 	%fd112, %fd11, %fd111;
	mul.f64 	%fd113, %fd112, 0d4066800000000000;
	div.rn.f64 	%fd114, %fd113, 0d400921FB53C8D4F1;
	add.f64 	%fd115, %fd114, 0d4056866666666666;
	cvt.rn.f32.f64 	%f74, %fd115;
$L__BB1_19:
	sqrt.rn.f64 	%fd116, %fd10;
	cvt.rn.f32.f64 	%f42, %fd116;
	mad.lo.s32 	%r63, %r11, %r23, %r6;
	mul.wide.u32 	%rd18, %r63, 4;
	add.s64 	%rd19, %rd3, %rd18;
	st.global.f32 	[%rd19], %f42;
	add.s64 	%rd20, %rd2, %rd18;
	st.global.f32 	[%rd20], %f74;
$L__BB1_20:
	setp.ge.u32 	%p35, %r6, %r23;
	setp.ge.u32 	%p36, %r5, %r21;
	setp.ge.u32 	%p37, %r13, %r20;
	setp.ge.u32 	%p38, %r14, %r22;
	or.pred  	%p39, %p38, %p37;
	or.pred  	%p40, %p39, %p35;
	or.pred  	%p41, %p40, %p36;
	@%p41 bra 	$L__BB1_26;
	ld.const.f32 	%f44, [d_filterKernel];
	ld.shared.f32 	%f45, [%r15+4];
	mul.f32 	%f46, %f44, %f45;
	cvt.f64.f32 	%fd117, %f46;
	add.f64 	%fd118, %fd117, 0d0000000000000000;
	shl.b32 	%r64, %r7, 2;
	add.s32 	%r65, %r15, %r64;
	ld.shared.f32 	%f47, [%r65];
	mul.f32 	%f48, %f44, %f47;
	cvt.f64.f32 	%fd119, %f48;
	add.f64 	%fd120, %fd119, 0d0000000000000000;
	ld.const.f32 	%f49, [d_filterKernel+4];
	ld.shared.f32 	%f50, [%r65+4];
	mul.f32 	%f51, %f49, %f50;
	cvt.f64.f32 	%fd121, %f51;
	add.f64 	%fd122, %fd118, %fd121;
	add.f64 	%fd123, %fd120, %fd121;
	ld.const.f32 	%f52, [d_filterKernel+8];
	add.s32 	%r66, %r65, %r64;
	ld.shared.f32 	%f53, [%r66+4];
	mul.f32 	%f54, %f52, %f53;
	cvt.f64.f32 	%fd124, %f54;
	add.f64 	%fd15, %fd122, %fd124;
	ld.shared.f32 	%f55, [%r65+8];
	mul.f32 	%f56, %f52, %f55;
	cvt.f64.f32 	%fd125, %f56;
	add.f64 	%fd16, %fd123, %fd125;
	mul.f64 	%fd126, %fd16, %fd16;
	fma.rn.f64 	%fd17, %fd15, %fd15, %fd126;
	setp.eq.f64 	%p42, %fd15, 0d0000000000000000;
	mov.f32 	%f75, 0f42B40000;
	@%p42 bra 	$L__BB1_25;
	div.rn.f64 	%fd18, %fd16, %fd15;
	abs.f64 	%fd19, %fd18;
	setp.leu.f64 	%p43, %fd19, 0d3FF0000000000000;
	mov.f64 	%fd207, %fd19;
	@%p43 bra 	$L__BB1_24;
	rcp.approx.ftz.f64 	%fd127, %fd19;
	neg.f64 	%fd128, %fd19;
	fma.rn.f64 	%fd129, %fd128, %fd127, 0d3FF0000000000000;
	fma.rn.f64 	%fd130, %fd129, %fd129, %fd129;
	fma.rn.f64 	%fd131, %fd130, %fd127, %fd127;
	setp.eq.f64 	%p44, %fd19, 0d7FF0000000000000;
	selp.f64 	%fd207, 0d0000000000000000, %fd131, %p44;
$L__BB1_24:
	setp.gt.f64 	%p45, %fd19, 0d3FF0000000000000;
	mul.f64 	%fd132, %fd207, %fd207;
	fma.rn.f64 	%fd133, %fd132, 0dBEF53E1D2A25FF7E, 0d3F2D3B63DBB65B49;
	fma.rn.f64 	%fd134, %fd133, %fd132, 0dBF5312788DDE082E;
	fma.rn.f64 	%fd135, %fd134, %fd132, 0d3F6F9690C8249315;
	fma.rn.f64 	%fd136, %fd135, %fd132, 0dBF82CF5AABC7CF0D;
	fma.rn.f64 	%fd137, %fd136, %fd132, 0d3F9162B0B2A3BFDE;
	fma.rn.f64 	%fd138, %fd137, %fd132, 0dBF9A7256FEB6FC6B;
	fma.rn.f64 	%fd139, %fd138, %fd132, 0d3FA171560CE4A489;
	fma.rn.f64 	%fd140, %fd139, %fd132, 0dBFA4F44D841450E4;
	fma.rn.f64 	%fd141, %fd140, %fd132, 0d3FA7EE3D3F36BB95;
	fma.rn.f64 	%fd142, %fd141, %fd132, 0dBFAAD32AE04A9FD1;
	fma.rn.f64 	%fd143, %fd142, %fd132, 0d3FAE17813D66954F;
	fma.rn.f64 	%fd144, %fd143, %fd132, 0dBFB11089CA9A5BCD;
	fma.rn.f64 	%fd145, %fd144, %fd132, 0d3FB3B12B2DB51738;
	fma.rn.f64 	%fd146, %fd145, %fd132, 0dBFB745D022F8DC5C;
	fma.rn.f64 	%fd147, %fd146, %fd132, 0d3FBC71C709DFE927;
	fma.rn.f64 	%fd148, %fd147, %fd132, 0dBFC2492491FA1744;
	fma.rn.f64 	%fd149, %fd148, %fd132, 0d3FC99999999840D2;
	fma.rn.f64 	%fd150, %fd149, %fd132, 0dBFD555555555544C;
	mul.f64 	%fd151, %fd132, %fd150;
	fma.rn.f64 	%fd152, %fd151, %fd207, %fd207;
	mov.f64 	%fd153, 0d3FF921FB54442D18;
	sub.f64 	%fd154, %fd153, %fd152;
	selp.f64 	%fd155, %fd154, %fd152, %p45;
	copysign.f64 	%fd156, %fd18, %fd155;
	mul.f64 	%fd157, %fd156, 0d4066800000000000;
	div.rn.f64 	%fd158, %fd157, 0d400921FB53C8D4F1;
	add.f64 	%fd159, %fd158, 0d4056866666666666;
	cvt.rn.f32.f64 	%f75, %fd159;
$L__BB1_25:
	sqrt.rn.f64 	%fd160, %fd17;
	cvt.rn.f32.f64 	%f57, %fd160;
	mad.lo.s32 	%r67, %r14, %r23, %r6;
	mul.wide.u32 	%rd21, %r67, 4;
	add.s64 	%rd22, %rd3, %rd21;
	st.global.f32 	[%rd22], %f57;
	add.s64 	%rd23, %rd2, %rd21;
	st.global.f32 	[%rd23], %f75;
$L__BB1_26:
	setp.ge.u32 	%p46, %r6, %r23;
	setp.ge.u32 	%p47, %r5, %r21;
	setp.ge.u32 	%p48, %r16, %r20;
	setp.ge.u32 	%p49, %r17, %r22;
	or.pred  	%p50, %p49, %p48;
	or.pred  	%p51, %p50, %p46;
	or.pred  	%p52, %p51, %p47;
	@%p52 bra 	$L__BB1_32;
	ld.const.f32 	%f59, [d_filterKernel];
	ld.shared.f32 	%f60, [%r18+4];
	mul.f32 	%f61, %f59, %f60;
	cvt.f64.f32 	%fd161, %f61;
	add.f64 	%fd162, %fd161, 0d0000000000000000;
	shl.b32 	%r68, %r7, 2;
	add.s32 	%r69, %r18, %r68;
	ld.shared.f32 	%f62, [%r69];
	mul.f32 	%f63, %f59, %f62;
	cvt.f64.f32 	%fd163, %f63;
	add.f64 	%fd164, %fd163, 0d0000000000000000;
	ld.const.f32 	%f64, [d_filterKernel+4];
	ld.shared.f32 	%f65, [%r69+4];
	mul.f32 	%f66, %f64, %f65;
	cvt.f64.f32 	%fd165, %f66;
	add.f64 	%fd166, %fd162, %fd165;
	add.f64 	%fd167, %fd164, %fd165;
	ld.const.f32 	%f67, [d_filterKernel+8];
	add.s32 	%r70, %r69, %r68;
	ld.shared.f32 	%f68, [%r70+4];
	mul.f32 	%f69, %f67, %f68;
	cvt.f64.f32 	%fd168, %f69;
	add.f64 	%fd22, %fd166, %fd168;
	ld.shared.f32 	%f70, [%r69+8];
	mul.f32 	%f71, %f67, %f70;
	cvt.f64.f32 	%fd169, %f71;
	add.f64 	%fd23, %fd167, %fd169;
	mul.f64 	%fd170, %fd23, %fd23;
	fma.rn.f64 	%fd24, %fd22, %fd22, %fd170;
	setp.eq.f64 	%p53, %fd22, 0d0000000000000000;
	mov.f32 	%f76, 0f42B40000;
	@%p53 bra 	$L__BB1_31;
	div.rn.f64 	%fd25, %fd23, %fd22;
	abs.f64 	%fd26, %fd25;
	setp.leu.f64 	%p54, %fd26, 0d3FF0000000000000;
	mov.f64 	%fd208, %fd26;
	@%p54 bra 	$L__BB1_30;
	rcp.approx.ftz.f64 	%fd171, %fd26;
	neg.f64 	%fd172, %fd26;
	fma.rn.f64 	%fd173, %fd172, %fd171, 0d3FF0000000000000;
	fma.rn.f64 	%fd174, %fd173, %fd173, %fd173;
	fma.rn.f64 	%fd175, %fd174, %fd171, %fd171;
	setp.eq.f64 	%p55, %fd26, 0d7FF0000000000000;
	selp.f64 	%fd208, 0d0000000000000000, %fd175, %p55;
$L__BB1_30:
	setp.gt.f64 	%p56, %fd26, 0d3FF0000000000000;
	mul.f64 	%fd176, %fd208, %fd208;
	fma.rn.f64 	%fd177, %fd176, 0dBEF53E1D2A25FF7E, 0d3F2D3B63DBB65B49;
	fma.rn.f64 	%fd178, %fd177, %fd176, 0dBF5312788DDE082E;
	fma.rn.f64 	%fd179, %fd178, %fd176, 0d3F6F9690C8249315;
	fma.rn.f64 	%fd180, %fd179, %fd176, 0dBF82CF5AABC7CF0D;
	fma.rn.f64 	%fd181, %fd180, %fd176, 0d3F9162B0B2A3BFDE;
	fma.rn.f64 	%fd182, %fd181, %fd176, 0dBF9A7256FEB6FC6B;
	fma.rn.f64 	%fd183, %fd182, %fd176, 0d3FA171560CE4A489;
	fma.rn.f64 	%fd184, %fd183, %fd176, 0dBFA4F44D841450E4;
	fma.rn.f64 	%fd185, %fd184, %fd176, 0d3FA7EE3D3F36BB95;
	fma.rn.f64 	%fd186, %fd185, %fd176, 0dBFAAD32AE04A9FD1;
	fma.rn.f64 	%fd187, %fd186, %fd176, 0d3FAE17813D66954F;
	fma.rn.f64 	%fd188, %fd187, %fd176, 0dBFB11089CA9A5BCD;
	fma.rn.f64 	%fd189, %fd188, %fd176, 0d3FB3B12B2DB51738;
	fma.rn.f64 	%fd190, %fd189, %fd176, 0dBFB745D022F8DC5C;
	fma.rn.f64 	%fd191, %fd190, %fd176, 0d3FBC71C709DFE927;
	fma.rn.f64 	%fd192, %fd191, %fd176, 0dBFC2492491FA1744;
	fma.rn.f64 	%fd193, %fd192, %fd176, 0d3FC99999999840D2;
	fma.rn.f64 	%fd194, %fd193, %fd176, 0dBFD555555555544C;
	mul.f64 	%fd195, %fd176, %fd194;
	fma.rn.f64 	%fd196, %fd195, %fd208, %fd208;
	mov.f64 	%fd197, 0d3FF921FB54442D18;
	sub.f64 	%fd198, %fd197, %fd196;
	selp.f64 	%fd199, %fd198, %fd196, %p56;
	copysign.f64 	%fd200, %fd25, %fd199;
	mul.f64 	%fd201, %fd200, 0d4066800000000000;
	div.rn.f64 	%fd202, %fd201, 0d400921FB53C8D4F1;
	add.f64 	%fd203, %fd202, 0d4056866666666666;
	cvt.rn.f32.f64 	%f76, %fd203;
$L__BB1_31:
	sqrt.rn.f64 	%fd204, %fd24;
	cvt.rn.f32.f64 	%f72, %fd204;
	mad.lo.s32 	%r71, %r17, %r23, %r6;
	mul.wide.u32 	%rd24, %r71, 4;
	add.s64 	%rd25, %rd3, %rd24;
	st.global.f32 	[%rd25], %f72;
	add.s64 	%rd26, %rd2, %rd24;
	st.global.f32 	[%rd26], %f76;
$L__BB1_32:
	ret;

}
	// .globl	_Z3maxPfS_S_S_S_S_S_S_ii
.visible .entry _Z3maxPfS_S_S_S_S_S_S_ii(
	.param .u64 .ptr .align 1 _Z3maxPfS_S_S_S_S_S_S_ii_param_0,
	.param .u64 .ptr .align 1 _Z3maxPfS_S_S_S_S_S_S_ii_param_1,
	.param .u64 .ptr .align 1 _Z3maxPfS_S_S_S_S_S_S_ii_param_2,
	.param .u64 .ptr .align 1 _Z3maxPfS_S_S_S_S_S_S_ii_param_3,
	.param .u64 .ptr .align 1 _Z3maxPfS_S_S_S_S_S_S_ii_param_4,
	.param .u64 .ptr .align 1 _Z3maxPfS_S_S_S_S_S_S_ii_param_5,
	.param .u64 .ptr .align 1 _Z3maxPfS_S_S_S_S_S_S_ii_param_6,
	.param .u64 .ptr .align 1 _Z3maxPfS_S_S_S_S_S_S_ii_param_7,
	.param .u32 _Z3maxPfS_S_S_S_S_S_S_ii_param_8,
	.param .u32 _Z3maxPfS_S_S_S_S_S_S_ii_param_9
)
{
	.reg .pred 	%p<6>;
	.reg .b32 	%r<14>;
	.reg .b32 	%f<15>;
	.reg .b64 	%rd<30>;

	ld.param.u64 	%rd1, [_Z3maxPfS_S_S_S_S_S_S_ii_param_0];
	ld.param.u64 	%rd2, [_Z3maxPfS_S_S_S_S_S_S_ii_param_1];
	ld.param.u64 	%rd3, [_Z3maxPfS_S_S_S_S_S_S_ii_param_2];
	ld.param.u64 	%rd4, [_Z3maxPfS_S_S_S_S_S_S_ii_param_3];
	ld.param.u64 	%rd5, [_Z3maxPfS_S_S_S_S_S_S_ii_param_4];
	ld.param.u64 	%rd6, [_Z3maxPfS_S_S_S_S_S_S_ii_param_5];
	ld.param.u64 	%rd7, [_Z3maxPfS_S_S_S_S_S_S_ii_param_6];
	ld.param.u64 	%rd8, [_Z3maxPfS_S_S_S_S_S_S_ii_param_7];
	ld.param.u32 	%r5, [_Z3maxPfS_S_S_S_S_S_S_ii_param_8];
	ld.param.u32 	%r6, [_Z3maxPfS_S_S_S_S_S_S_ii_param_9];
	mov.u32 	%r7, %ctaid.x;
	mov.u32 	%r8, %ntid.x;
	mov.u32 	%r9, %tid.x;
	mad.lo.s32 	%r1, %r7, %r8, %r9;
	mov.u32 	%r10, %ctaid.y;
	mov.u32 	%r11, %ntid.y;
	mov.u32 	%r12, %tid.y;
	mad.lo.s32 	%r13, %r10, %r11, %r12;
	setp.ge.s32 	%p1, %r1, %r5;
	setp.ge.s32 	%p2, %r13, %r6;
	or.pred  	%p3, %p1, %p2;
	@%p3 bra 	$L__BB2_6;
	cvta.to.global.u64 	%rd9, %rd3;
	cvta.to.global.u64 	%rd10, %rd1;
	cvta.to.global.u64 	%rd11, %rd2;
	mad.lo.s32 	%r3, %r6, %r1, %r13;
	mul.wide.s32 	%rd12, %r3, 4;
	add.s64 	%rd13, %rd10, %rd12;
	ld.global.f32 	%f13, [%rd13];
	add.s64 	%rd14, %rd11, %rd12;
	ld.global.f32 	%f14, [%rd14];
	add.s64 	%rd15, %rd9, %rd12;
	ld.global.f32 	%f3, [%rd15];
	setp.geu.f32 	%p4, %f13, %f3;
	@%p4 bra 	$L__BB2_3;
	cvta.to.global.u64 	%rd16, %rd4;
	add.s64 	%rd18, %rd16, %rd12;
	ld.global.f32 	%f14, [%rd18];
	mov.f32 	%f13, %f3;
$L__BB2_3:
	cvta.to.global.u64 	%rd19, %rd5;
	add.s64 	%rd21, %rd19, %rd12;
	ld.global.f32 	%f7, [%rd21];
	setp.geu.f32 	%p5, %f13, %f7;
	@%p5 bra 	$L__BB2_5;
	cvta.to.global.u64 	%rd22, %rd6;
	add.s64 	%rd24, %rd22, %rd12;
	ld.global.f32 	%f14, [%rd24];
	mov.f32 	%f13, %f7;
$L__BB2_5:
	cvta.to.global.u64 	%rd25, %rd7;
	add.s64 	%rd27, %rd25, %rd12;
	st.global.f32 	[%rd27], %f13;
	cvta.to.global.u64 	%rd28, %rd8;
	add.s64 	%rd29, %rd28, %rd12;
	st.global.f32 	[%rd29], %f14;
$L__BB2_6:
	ret;

}
	// .globl	_Z9histogramPfS_iiS_
.visible .entry _Z9histogramPfS_iiS_(
	.param .u64 .ptr .align 1 _Z9histogramPfS_iiS__param_0,
	.param .u64 .ptr .align 1 _Z9histogramPfS_iiS__param_1,
	.param .u32 _Z9histogramPfS_iiS__param_2,
	.param .u32 _Z9histogramPfS_iiS__param_3,
	.param .u64 .ptr .align 1 _Z9histogramPfS_iiS__param_4
)
{
	.reg .pred 	%p<2>;
	.reg .b32 	%r<29>;
	.reg .b32 	%f<13>;
	.reg .b64 	%rd<16>;
	.reg .b64 	%fd<5>;

	ld.param.u64 	%rd2, [_Z9histogramPfS_iiS__param_0];
	ld.param.u64 	%rd3, [_Z9histogramPfS_iiS__param_1];
	ld.param.u32 	%r2, [_Z9histogramPfS_iiS__param_3];
	ld.param.u64 	%rd4, [_Z9histogramPfS_iiS__param_4];
	cvta.to.global.u64 	%rd1, %rd4;
	cvta.to.global.u64 	%rd5, %rd3;
	cvta.to.global.u64 	%rd6, %rd2;
	mov.u32 	%r3, %ctaid.x;
	mov.u32 	%r4, %ntid.x;
	mov.u32 	%r5, %tid.x;
	mad.lo.s32 	%r6, %r3, %r4, %r5;
	mov.u32 	%r7, %ctaid.y;
	mov.u32 	%r8, %ntid.y;
	mov.u32 	%r9, %tid.y;
	mad.lo.s32 	%r10, %r7, %r8, %r9;
	mad.lo.s32 	%r11, %r2, %r10, %r6;
	mul.wide.s32 	%rd7, %r11, 4;
	add.s64 	%rd8, %rd6, %rd7;
	ld.global.f32 	%f1, [%rd8];
	add.s64 	%rd9, %rd5, %rd7;
	ld.global.f32 	%f2, [%rd9];
	mov.u32 	%r12, %nctaid.x;
	mad.lo.s32 	%r1, %r7, %r12, %r3;
	or.b32  	%r13, %r5, %r9;
	setp.ne.s32 	%p1, %r13, 0;
	@%p1 bra 	$L__BB3_2;
	mul.lo.s32 	%r14, %r1, 9;
	mul.wide.s32 	%rd10, %r14, 4;
	add.s64 	%rd11, %rd1, %rd10;
	mov.b32 	%r15, 0;
	st.global.u32 	[%rd11], %r15;
	st.global.u32 	[%rd11+4], %r15;
	st.global.u32 	[%rd11+8], %r15;
	st.global.u32 	[%rd11+12], %r15;
	st.global.u32 	[%rd11+16], %r15;
	st.global.u32 	[%rd11+20], %r15;
	st.global.u32 	[%rd11+24], %r15;
	st.global.u32 	[%rd11+28], %r15;
	st.global.u32 	[%rd11+32], %r15;
$L__BB3_2:
	bar.sync 	0;
	div.rn.f32 	%f3, %f2, 0f41A00000;
	cvt.rzi.s32.f32 	%r16, %f3;
	mul.lo.s32 	%r17, %r1, 9;
	add.s32 	%r18, %r16, %r17;
	mul.wide.s32 	%rd12, %r18, 4;
	add.s64 	%rd13, %rd1, %rd12;
	mul.lo.s32 	%r19, %r16, 20;
	add.s32 	%r20, %r19, 20;
	cvt.rn.f32.s32 	%f4, %r20;
	sub.f32 	%f5, %f4, %f2;
	mul.f32 	%f6, %f1, %f5;
	div.rn.f32 	%f7, %f6, 0f41A00000;
	atom.global.add.f32 	%f8, [%rd13], %f7;
	add.s32 	%r21, %r16, 1;
	mul.hi.s32 	%r22, %r21, 954437177;
	shr.u32 	%r23, %r22, 31;
	shr.s32 	%r24, %r22, 1;
	add.s32 	%r25, %r24, %r23;
	mul.lo.s32 	%r26, %r25, 9;
	sub.s32 	%r27, %r21, %r26;
	add.s32 	%r28, %r27, %r17;
	mul.wide.s32 	%rd14, %r28, 4;
	add.s64 	%rd15, %rd1, %rd14;
	cvt.f64.f32 	%fd1, %f1;
	cvt.rn.f32.s32 	%f9, %r19;
	sub.f32 	%f10, %f2, %f9;
	cvt.f64.f32 	%fd2, %f10;
	div.rn.f64 	%fd3, %fd2, 0d4034000000000000;
	mul.f64 	%fd4, %fd3, %fd1;
	cvt.rn.f32.f64 	%f11, %fd4;
	atom.global.add.f32 	%f12, [%rd15], %f11;
	ret;

}
	// .globl	_Z6l2normPKiPf
.visible .entry _Z6l2normPKiPf(
	.param .u64 .ptr .align 1 _Z6l2normPKiPf_param_0,
	.param .u64 .ptr .align 1 _Z6l2normPKiPf_param_1
)
{
	.reg .pred 	%p<41>;
	.reg .b32 	%r<109>;
	.reg .b32 	%f<337>;
	.reg .b64 	%rd<9>;
	// demoted variable
	.shared .align 4 .b8 _ZZ6l2normPKiPfE4hist[4608];
	ld.param.u64 	%rd2, [_Z6l2normPKiPf_param_0];
	ld.param.u64 	%rd1, [_Z6l2normPKiPf_param_1];
	mov.u32 	%r11, %tid.x;
	mov.u32 	%r1, %tid.y;
	shl.b32 	%r12, %r1, 3;
	add.s32 	%r2, %r12, %r11;
	mul.lo.s32 	%r13, %r2, 9;
	cvta.to.global.u64 	%rd3, %rd2;
	mul.wide.u32 	%rd4, %r13, 4;
	add.s64 	%rd5, %rd3, %rd4;
	ld.global.u32 	%r14, [%rd5];
	shl.b32 	%r15, %r13, 2;
	mov.u32 	%r16, _ZZ6l2normPKiPfE4hist;
	add.s32 	%r3, %r16, %r15;
	st.shared.u32 	[%r3], %r14;
	ld.global.u32 	%r17, [%rd5+4];
	st.shared.u32 	[%r3+4], %r17;
	ld.global.u32 	%r18, [%rd5+8];
	st.shared.u32 	[%r3+8], %r18;
	ld.global.u32 	%r19, [%rd5+12];
	st.shared.u32 	[%r3+12], %r19;
	ld.global.u32 	%r20, [%rd5+16];
	st.shared.u32 	[%r3+16], %r20;
	ld.global.u32 	%r21, [%rd5+20];
	st.shared.u32 	[%r3+20], %r21;
	ld.global.u32 	%r22, [%rd5+24];
	st.shared.u32 	[%r3+24], %r22;
	ld.global.u32 	%r23, [%rd5+28];
	st.shared.u32 	[%r3+28], %r23;
	ld.global.u32 	%r24, [%rd5+32];
	st.shared.u32 	[%r3+32], %r24;
	bar.sync 	0;
	setp.eq.s32 	%p1, %r11, 7;
	setp.eq.s32 	%p2, %r1, 15;
	or.pred  	%p3, %p1, %p2;
	@%p3 bra 	$L__BB4_24;
	mov.f32 	%f332, 0f00000000;
	mov.b32 	%r108, 288;
$L__BB4_2:
	add.s32 	%r5, %r3, %r108;
	ld.shared.u32 	%r6, [%r5+-288];
	cvt.rn.f32.s32 	%f2, %r6;
	abs.f32 	%f3, %f2;
	setp.eq.s32 	%p4, %r6, 1;
	mov.f32 	%f333, 0f3F800000;
	@%p4 bra 	$L__BB4_7;
	setp.num.f32 	%p5, %f3, %f3;
	@%p5 bra 	$L__BB4_5;
	mov.f32 	%f87, 0f40000000;
	add.rn.f32 	%f333, %f2, %f87;
	bra.uni 	$L__BB4_7;
$L__BB4_5:
	setp.lt.f32 	%p6, %f3, 0f00800000;
	mul.f32 	%f32, %f3, 0f4B800000;
	selp.f32 	%f33, %f32, %f3, %p6;
	mov.b32 	%r26, %f33;
	add.s32 	%r27, %r26, -1060439283;
	and.b32  	%r28, %r27, -8388608;
	sub.s32 	%r29, %r26, %r28;
	mov.b32 	%f34, %r29;
	cvt.rn.f32.s32 	%f35, %r28;
	selp.f32 	%f36, 0fC1C00000, 0f00000000, %p6;
	fma.rn.f32 	%f37, %f35, 0f34000000, %f36;
	add.f32 	%f38, %f34, 0fBF800000;
	add.f32 	%f39, %f34, 0f3F800000;
	rcp.approx.ftz.f32 	%f40, %f39;
	add.f32 	%f41, %f38, %f38;
	mul.f32 	%f42, %f41, %f40;
	mul.f32 	%f43, %f42, %f42;
	neg.f32 	%f44, %f42;
	sub.f32 	%f45, %f38, %f42;
	add.f32 	%f46, %f45, %f45;
	fma.rn.f32 	%f47, %f44, %f38, %f46;
	mul.rn.f32 	%f48, %f40, %f47;
	fma.rn.f32 	%f49, %f43, 0f3A2C32E4, 0f3B52E7DB;
	fma.rn.f32 	%f50, %f49, %f43, 0f3C93BB73;
	fma.rn.f32 	%f51, %f50, %f43, 0f3DF6384F;
	mul.rn.f32 	%f52, %f51, %f43;
	fma.rn.f32 	%f53, %f42, 0f3FB8AA3B, %f37;
	mul.f32 	%f54, %f52, 0f40400000;
	sub.f32 	%f55, %f37, %f53;
	fma.rn.f32 	%f56, %f42, 0f3FB8AA3B, %f55;
	fma.rn.f32 	%f57, %f48, 0f3FB8AA3B, %f56;
	fma.rn.f32 	%f58, %f42, 0f32A55E34, %f57;
	fma.rn.f32 	%f59, %f54, %f48, %f58;
	fma.rn.f32 	%f60, %f52, %f42, %f59;
	add.rn.f32 	%f61, %f53, %f60;
	mov.f32 	%f62, 0f40000000;
	mul.rn.f32 	%f63, %f61, %f62;
	cvt.rni.f32.f32 	%f64, %f63;
	sub.f32 	%f65, %f63, %f64;
	neg.f32 	%f66, %f63;
	fma.rn.f32 	%f67, %f61, 0f40000000, %f66;
	neg.f32 	%f68, %f53;
	add.rn.f32 	%f69, %f61, %f68;
	neg.f32 	%f70, %f69;
	add.rn.f32 	%f71, %f60, %f70;
	fma.rn.f32 	%f72, %f71, 0f40000000, %f67;
	add.f32 	%f73, %f65, %f72;
	setp.gt.f32 	%p7, %f64, 0f00000000;
	selp.b32 	%r30, 0, -2097152000, %p7;
	setp.ne.s32 	%p8, %r6, 0;
	setp.neu.f32 	%p9, %f3, 0f7F800000;
	setp.lt.f32 	%p10, %f63, 0f00000000;
	selp.f32 	%f74, 0f00000000, 0f7F800000, %p10;
	abs.f32 	%f75, %f63;
	setp.gt.f32 	%p11, %f75, 0f43180000;
	cvt.rzi.s32.f32 	%r31, %f64;
	shl.b32 	%r32, %r31, 23;
	sub.s32 	%r33, %r32, %r30;
	mov.b32 	%f76, %r33;
	add.s32 	%r34, %r30, 2130706432;
	mov.b32 	%f77, %r34;
	fma.rn.f32 	%f78, %f73, 0f391FCB8E, 0f3AAF85ED;
	fma.rn.f32 	%f79, %f78, %f73, 0f3C1D9856;
	fma.rn.f32 	%f80, %f79, %f73, 0f3D6357BB;
	fma.rn.f32 	%f81, %f80, %f73, 0f3E75FDEC;
	fma.rn.f32 	%f82, %f81, %f73, 0f3F317218;
	fma.rn.f32 	%f83, %f82, %f73, 0f3F800000;
	mul.f32 	%f84, %f83, %f77;
	mul.f32 	%f85, %f84, %f76;
	selp.f32 	%f333, %f74, %f85, %p11;
	and.pred  	%p12, %p8, %p9;
	@%p12 bra 	$L__BB4_7;
	add.f32 	%f86, %f2, %f2;
	mov.b32 	%r35, %f86;
	and.b32  	%r36, %r35, 2147483647;
	mov.b32 	%f333, %r36;
$L__BB4_7:
	add.f32 	%f8, %f332, %f333;
	ld.shared.u32 	%r7, [%r5+-252];
	cvt.rn.f32.s32 	%f9, %r7;
	abs.f32 	%f10, %f9;
	setp.eq.s32 	%p13, %r7, 1;
	mov.f32 	%f334, 0f3F800000;
	@%p13 bra 	$L__BB4_12;
	setp.num.f32 	%p14, %f10, %f10;
	@%p14 bra 	$L__BB4_10;
	mov.f32 	%f144, 0f40000000;
	add.rn.f32 	%f334, %f9, %f144;
	bra.uni 	$L__BB4_12;
$L__BB4_10:
	setp.lt.f32 	%p15, %f10, 0f00800000;
	mul.f32 	%f89, %f10, 0f4B800000;
	selp.f32 	%f90, %f89, %f10, %p15;
	mov.b32 	%r37, %f90;
	add.s32 	%r38, %r37, -1060439283;
	and.b32  	%r39, %r38, -8388608;
	sub.s32 	%r40, %r37, %r39;
	mov.b32 	%f91, %r40;
	cvt.rn.f32.s32 	%f92, %r39;
	selp.f32 	%f93, 0fC1C00000, 0f00000000, %p15;
	fma.rn.f32 	%f94, %f92, 0f34000000, %f93;
	add.f32 	%f95, %f91, 0fBF800000;
	add.f32 	%f96, %f91, 0f3F800000;
	rcp.approx.ftz.f32 	%f97, %f96;
	add.f32 	%f98, %f95, %f95;
	mul.f32 	%f99, %f98, %f97;
	mul.f32 	%f100, %f99, %f99;
	neg.f32 	%f101, %f99;
	sub.f32 	%f102, %f95, %f99;
	add.f32 	%f103, %f102, %f102;
	fma.rn.f32 	%f104, %f101, %f95, %f103;
	mul.rn.f32 	%f105, %f97, %f104;
	fma.rn.f32 	%f106, %f100, 0f3A2C32E4, 0f3B52E7DB;
	fma.rn.f32 	%f107, %f106, %f100, 0f3C93BB73;
	fma.rn.f32 	%f108, %f107, %f100, 0f3DF6384F;
	mul.rn.f32 	%f109, %f108, %f100;
	fma.rn.f32 	%f110, %f99, 0f3FB8AA3B, %f94;
	mul.f32 	%f111, %f109, 0f40400000;
	sub.f32 	%f112, %f94, %f110;
	fma.rn.f32 	%f113, %f99, 0f3FB8AA3B, %f112;
	fma.rn.f32 	%f114, %f105, 0f3FB8AA3B, %f113;
	fma.rn.f32 	%f115, %f99, 0f32A55E34, %f114;
	fma.rn.f32 	%f116, %f111, %f105, %f115;
	fma.rn.f32 	%f117, %f109, %f99, %f116;
	add.rn.f32 	%f118, %f110, %f117;
	mov.f32 	%f119, 0f40000000;
	mul.rn.f32 	%f120, %f118, %f119;
	cvt.rni.f32.f32 	%f121, %f120;
	sub.f32 	%f122, %f120, %f121;
	neg.f32 	%f123, %f120;
	fma.rn.f32 	%f124, %f118, 0f40000000, %f123;
	neg.f32 	%f125, %f110;
	add.rn.f32 	%f126, %f118, %f125;
	neg.f32 	%f127, %f126;
	add.rn.f32 	%f128, %f117, %f127;
	fma.rn.f32 	%f129, %f128, 0f40000000, %f124;
	add.f32 	%f130, %f122, %f129;
	setp.gt.f32 	%p16, %f121, 0f00000000;
	selp.b32 	%r41, 0, -2097152000, %p16;
	setp.ne.s32 	%p17, %r7, 0;
	setp.neu.f32 	%p18, %f10, 0f7F800000;
	setp.lt.f32 	%p19, %f120, 0f00000000;
	selp.f32 	%f131, 0f00000000, 0f7F800000, %p19;
	abs.f32 	%f132, %f120;
	setp.gt.f32 	%p20, %f132, 0f43180000;
	cvt.rzi.s32.f32 	%r42, %f121;
	shl.b32 	%r43, %r42, 23;
	sub.s32 	%r44, %r43, %r41;
	mov.b32 	%f133, %r44;
	add.s32 	%r45, %r41, 2130706432;
	mov.b32 	%f134, %r45;
	fma.rn.f32 	%f135, %f130, 0f391FCB8E, 0f3AAF85ED;
	fma.rn.f32 	%f136, %f135, %f130, 0f3C1D9856;
	fma.rn.f32 	%f137, %f136, %f130, 0f3D6357BB;
	fma.rn.f32 	%f138, %f137, %f130, 0f3E75FDEC;
	fma.rn.f32 	%f139, %f138, %f130, 0f3F317218;
	fma.rn.f32 	%f140, %f139, %f130, 0f3F800000;
	mul.f32 	%f141, %f140, %f134;
	mul.f32 	%f142, %f141, %f133;
	selp.f32 	%f334, %f131, %f142, %p20;
	and.pred  	%p21, %p17, %p18;
	@%p21 bra 	$L__BB4_12;
	add.f32 	%f143, %f9, %f9;
	mov.b32 	%r46, %f143;
	and.b32  	%r47, %r46, 2147483647;
	mov.b32 	%f334, %r47;
$L__BB4_12:
	add.f32 	%f15, %f8, %f334;
	ld.shared.u32 	%r8, [%r5+36];
	cvt.rn.f32.s32 	%f16, %r8;
	abs.f32 	%f17, %f16;
	setp.eq.s32 	%p22, %r8, 1;
	mov.f32 	%f335, 0f3F800000;
	@%p22 bra 	$L__BB4_17;
	setp.num.f32 	%p23, %f17, %f17;
	@%p23 bra 	$L__BB4_15;
	mov.f32 	%f201, 0f40000000;
	add.rn.f32 	%f335, %f16, %f201;
	bra.uni 	$L__BB4_17;
$L__BB4_15:
	setp.lt.f32 	%p24, %f17, 0f00800000;
	mul.f32 	%f146, %f17, 0f4B800000;
	selp.f32 	%f147, %f146, %f17, %p24;
	mov.b32 	%r48, %f147;
	add.s32 	%r49, %r48, -1060439283;
	and.b32  	%r50, %r49, -8388608;
	sub.s32 	%r51, %r48, %r50;
	mov.b32 	%f148, %r51;
	cvt.rn.f32.s32 	%f149, %r50;
	selp.f32 	%f150, 0fC1C00000, 0f00000000, %p24;
	fma.rn.f32 	%f151, %f149, 0f34000000, %f150;
	add.f32 	%f152, %f148, 0fBF800000;
	add.f32 	%f153, %f148, 0f3F800000;
	rcp.approx.ftz.f32 	%f154, %f153;
	add.f32 	%f155, %f152, %f152;
	mul.f32 	%f156, %f155, %f154;
	mul.f32 	%f157, %f156, %f156;
	neg.f32 	%f158, %f156;
	sub.f32 	%f159, %f152, %f156;
	add.f32 	%f160, %f159, %f159;
	fma.rn.f32 	%f161, %f158, %f152, %f160;
	mul.rn.f32 	%f162, %f154, %f161;
	fma.rn.f32 	%f163, %f157, 0f3A2C32E4, 0f3B52E7DB;
	fma.rn.f32 	%f164, %f163, %f157, 0f3C93BB73;
	fma.rn.f32 	%f165, %f164, %f157, 0f3DF6384F;
	mul.rn.f32 	%f166, %f165, %f157;
	fma.rn.f32 	%f167, %f156, 0f3FB8AA3B, %f151;
	mul.f32 	%f168, %f166, 0f40400000;
	sub.f32 	%f169, %f151, %f167;
	fma.rn.f32 	%f170, %f156, 0f3FB8AA3B, %f169;
	fma.rn.f32 	%f171, %f162, 0f3FB8AA3B, %f170;
	fma.rn.f32 	%f172, %f156, 0f32A55E34, %f171;
	fma.rn.f32 	%f173, %f168, %f162, %f172;
	fma.rn.f32 	%f174, %f166, %f156, %f173;
	add.rn.f32 	%f175, %f167, %f174;
	mov.f32 	%f176, 0f40000000;
	mul.rn.f32 	%f177, %f175, %f176;
	cvt.rni.f32.f32 	%f178, %f177;
	sub.f32 	%f179, %f177, %f178;
	neg.f32 	%f180, %f177;
	fma.rn.f32 	%f181, %f175, 0f40000000, %f180;
	neg.f32 	%f182, %f167;
	add.rn.f32 	%f183, %f175, %f182;
	neg.f32 	%f184, %f183;
	add.rn.f32 	%f185, %f174, %f184;
	fma.rn.f32 	%f186, %f185, 0f40000000, %f181;
	add.f32 	%f187, %f179, %f186;
	setp.gt.f32 	%p25, %f178, 0f00000000;
	selp.b32 	%r52, 0, -2097152000, %p25;
	setp.ne.s32 	%p26, %r8, 0;
	setp.neu.f32 	%p27, %f17, 0f7F800000;
	setp.lt.f32 	%p28, %f177, 0f00000000;
	selp.f32 	%f188, 0f00000000, 0f7F800000, %p28;
	abs.f32 	%f189, %f177;
	setp.gt.f32 	%p29, %f189, 0f43180000;
	cvt.rzi.s32.f32 	%r53, %f178;
	shl.b32 	%r54, %r53, 23;
	sub.s32 	%r55, %r54, %r52;
	mov.b32 	%f190, %r55;
	add.s32 	%r56, %r52, 2130706432;
	mov.b32 	%f191, %r56;
	fma.rn.f32 	%f192, %f187, 0f391FCB8E, 0f3AAF85ED;
	fma.rn.f32 	%f193, %f192, %f187, 0f3C1D9856;
	fma.rn.f32 	%f194, %f193, %f187, 0f3D6357BB;
	fma.rn.f32 	%f195, %f194, %f187, 0f3E75FDEC;
	fma.rn.f32 	%f196, %f195, %f187, 0f3F317218;
	fma.rn.f32 	%f197, %f196, %f187, 0f3F800000;
	mul.f32 	%f198, %f197, %f191;
	mul.f32 	%f199, %f198, %f190;
	selp.f32 	%f335, %f188, %f199, %p29;
	and.pred  	%p30, %p26, %p27;
	@%p30 bra 	$L__BB4_17;
	add.f32 	%f200, %f16, %f16;
	mov.b32 	%r57, %f200;
	and.b32  	%r58, %r57, 2147483647;
	mov.b32 	%f335, %r58;
$L__BB4_17:
	add.f32 	%f22, %f15, %f335;
	ld.shared.u32 	%r9, [%r5];
	cvt.rn.f32.s32 	%f23, %r9;
	abs.f32 	%f24, %f23;
	setp.eq.s32 	%p31, %r9, 1;
	mov.f32 	%f336, 0f3F800000;
	@%p31 bra 	$L__BB4_22;
	setp.num.f32 	%p32, %f24, %f24;
	@%p32 bra 	$L__BB4_20;
	mov.f32 	%f258, 0f40000000;
	add.rn.f32 	%f336, %f23, %f258;
	bra.uni 	$L__BB4_22;
$L__BB4_20:
	setp.lt.f32 	%p33, %f24, 0f00800000;
	mul.f32 	%f203, %f24, 0f4B800000;
	selp.f32 	%f204, %f203, %f24, %p33;
	mov.b32 	%r59, %f204;
	add.s32 	%r60, %r59, -1060439283;
	and.b32  	%r61, %r60, -8388608;
	sub.s32 	%r62, %r59, %r61;
	mov.b32 	%f205, %r62;
	cvt.rn.f32.s32 	%f206, %r61;
	selp.f32 	%f207, 0fC1C00000, 0f00000000, %p33;
	fma.rn.f32 	%f208, %f206, 0f34000000, %f207;
	add.f32 	%f209, %f205, 0fBF800000;
	add.f32 	%f210, %f205, 0f3F800000;
	rcp.approx.ftz.f32 	%f211, %f210;
	add.f32 	%f212, %f209, %f209;
	mul.f32 	%f213, %f212, %f211;
	mul.f32 	%f214, %f213, %f213;
	neg.f32 	%f215, %f213;
	sub.f32 	%f216, %f209, %f213;
	add.f32 	%f217, %f216, %f216;
	fma.rn.f32 	%f218, %f215, %f209, %f217;
	mul.rn.f32 	%f219, %f211, %f218;
	fma.rn.f32 	%f220, %f214, 0f3A2C32E4, 0f3B52E7DB;
	fma.rn.f32 	%f221, %f220, %f214, 0f3C93BB73;
	fma.rn.f32 	%f222, %f221, %f214, 0f3DF6384F;
	mul.rn.f32 	%f223, %f222, %f214;
	fma.rn.f32 	%f224, %f213, 0f3FB8AA3B, %f208;
	mul.f32 	%f225, %f223, 0f40400000;
	sub.f32 	%f226, %f208, %f224;
	fma.rn.f32 	%f227, %f213, 0f3FB8AA3B, %f226;
	fma.rn.f32 	%f228, %f219, 0f3FB8AA3B, %f227;
	fma.rn.f32 	%f229, %f213, 0f32A55E34, %f228;
	fma.rn.f32 	%f230, %f225, %f219, %f229;
	fma.rn.f32 	%f231, %f223, %f213, %f230;
	add.rn.f32 	%f232, %f224, %f231;
	mov.f32 	%f233, 0f40000000;
	mul.rn.f32 	%f234, %f232, %f233;
	cvt.rni.f32.f32 	%f235, %f234;
	sub.f32 	%f236, %f234, %f235;
	neg.f32 	%f237, %f234;
	fma.rn.f32 	%f238, %f232, 0f40000000, %f237;
	neg.f32 	%f239, %f224;
	add.rn.f32 	%f240, %f232, %f239;
	neg.f32 	%f241, %f240;
	add.rn.f32 	%f242, %f231, %f241;
	fma.rn.f32 	%f243, %f242, 0f40000000, %f238;
	add.f32 	%f244, %f236, %f243;
	setp.gt.f32 	%p34, %f235, 0f00000000;
	selp.b32 	%r63, 0, -2097152000, %p34;
	setp.ne.s32 	%p35, %r9, 0;
	setp.neu.f32 	%p36, %f24, 0f7F800000;
	setp.lt.f32 	%p37, %f234, 0f00000000;
	selp.f32 	%f245, 0f00000000, 0f7F800000, %p37;
	abs.f32 	%f246, %f234;
	setp.gt.f32 	%p38, %f246, 0f43180000;
	cvt.rzi.s32.f32 	%r64, %f235;
	shl.b32 	%r65, %r64, 23;
	sub.s32 	%r66, %r65, %r63;
	mov.b32 	%f247, %r66;
	add.s32 	%r67, %r63, 2130706432;
	mov.b32 	%f248, %r67;
	fma.rn.f32 	%f249, %f244, 0f391FCB8E, 0f3AAF85ED;
	fma.rn.f32 	%f250, %f249, %f244, 0f3C1D9856;
	fma.rn.f32 	%f251, %f250, %f244, 0f3D6357BB;
	fma.rn.f32 	%f252, %f251, %f244, 0f3E75FDEC;
	fma.rn.f32 	%f253, %f252, %f244, 0f3F317218;
	fma.rn.f32 	%f254, %f253, %f244, 0f3F800000;
	mul.f32 	%f255, %f254, %f248;
	mul.f32 	%f256, %f255, %f247;
	selp.f32 	%f336, %f245, %f256, %p38;
	and.pred  	%p39, %p35, %p36;
	@%p39 bra 	$L__BB4_22;
	add.f32 	%f257, %f23, %f23;
	mov.b32 	%r68, %f257;
	and.b32  	%r69, %r68, 2147483647;
	mov.b32 	%f336, %r69;
$L__BB4_22:
	add.f32 	%f332, %f22, %f336;
	add.s32 	%r108, %r108, 4;
	setp.ne.s32 	%p40, %r108, 324;
	@%p40 bra 	$L__BB4_2;
	sqrt.rn.f32 	%f259, %f332;
	sub.s32 	%r70, %r2, %r1;
	mul.lo.s32 	%r71, %r70, 36;
	ld.shared.u32 	%r72, [%r3];
	cvt.rn.f32.s32 	%f260, %r72;
	div.rn.f32 	%f261, %f260, %f259;
	cvta.to.global.u64 	%rd6, %rd1;
	mul.wide.u32 	%rd7, %r71, 4;
	add.s64 	%rd8, %rd6, %rd7;
	st.global.f32 	[%rd8], %f261;
	ld.shared.u32 	%r73, [%r3+36];
	cvt.rn.f32.s32 	%f262, %r73;
	div.rn.f32 	%f263, %f262, %f259;
	st.global.f32 	[%rd8+36], %f263;
	ld.shared.u32 	%r74, [%r3+324];
	cvt.rn.f32.s32 	%f264, %r74;
	div.rn.f32 	%f265, %f264, %f259;
	st.global.f32 	[%rd8+72], %f265;
	ld.shared.u32 	%r75, [%r3+288];
	cvt.rn.f32.s32 	%f266, %r75;
	div.rn.f32 	%f267, %f266, %f259;
	st.global.f32 	[%rd8+108], %f267;
	ld.shared.u32 	%r76, [%r3+4];
	cvt.rn.f32.s32 	%f268, %r76;
	div.rn.f32 	%f269, %f268, %f259;
	st.global.f32 	[%rd8+4], %f269;
	ld.shared.u32 	%r77, [%r3+40];
	cvt.rn.f32.s32 	%f270, %r77;
	div.rn.f32 	%f271, %f270, %f259;
	st.global.f32 	[%rd8+40], %f271;
	ld.shared.u32 	%r78, [%r3+328];
	cvt.rn.f32.s32 	%f272, %r78;
	div.rn.f32 	%f273, %f272, %f259;
	st.global.f32 	[%rd8+76], %f273;
	ld.shared.u32 	%r79, [%r3+292];
	cvt.rn.f32.s32 	%f274, %r79;
	div.rn.f32 	%f275, %f274, %f259;
	st.global.f32 	[%rd8+112], %f275;
	ld.shared.u32 	%r80, [%r3+8];
	cvt.rn.f32.s32 	%f276, %r80;
	div.rn.f32 	%f277, %f276, %f259;
	st.global.f32 	[%rd8+8], %f277;
	ld.shared.u32 	%r81, [%r3+44];
	cvt.rn.f32.s32 	%f278, %r81;
	div.rn.f32 	%f279, %f278, %f259;
	st.global.f32 	[%rd8+44], %f279;
	ld.shared.u32 	%r82, [%r3+332];
	cvt.rn.f32.s32 	%f280, %r82;
	div.rn.f32 	%f281, %f280, %f259;
	st.global.f32 	[%rd8+80], %f281;
	ld.shared.u32 	%r83, [%r3+296];
	cvt.rn.f32.s32 	%f282, %r83;
	div.rn.f32 	%f283, %f282, %f259;
	st.global.f32 	[%rd8+116], %f283;
	ld.shared.u32 	%r84, [%r3+12];
	cvt.rn.f32.s32 	%f284, %r84;
	div.rn.f32 	%f285, %f284, %f259;
	st.global.f32 	[%rd8+12], %f285;
	ld.shared.u32 	%r85, [%r3+48];
	cvt.rn.f32.s32 	%f286, %r85;
	div.rn.f32 	%f287, %f286, %f259;
	st.global.f32 	[%rd8+48], %f287;
	ld.shared.u32 	%r86, [%r3+336];
	cvt.rn.f32.s32 	%f288, %r86;
	div.rn.f32 	%f289, %f288, %f259;
	st.global.f32 	[%rd8+84], %f289;
	ld.shared.u32 	%r87, [%r3+300];
	cvt.rn.f32.s32 	%f290, %r87;
	div.rn.f32 	%f291, %f290, %f259;
	st.global.f32 	[%rd8+120], %f291;
	ld.shared.u32 	%r88, [%r3+16];
	cvt.rn.f32.s32 	%f292, %r88;
	div.rn.f32 	%f293, %f292, %f259;
	st.global.f32 	[%rd8+16], %f293;
	ld.shared.u32 	%r89, [%r3+52];
	cvt.rn.f32.s32 	%f294, %r89;
	div.rn.f32 	%f295, %f294, %f259;
	st.global.f32 	[%rd8+52], %f295;
	ld.shared.u32 	%r90, [%r3+340];
	cvt.rn.f32.s32 	%f296, %r90;
	div.rn.f32 	%f297, %f296, %f259;
	st.global.f32 	[%rd8+88], %f297;
	ld.shared.u32 	%r91, [%r3+304];
	cvt.rn.f32.s32 	%f298, %r91;
	div.rn.f32 	%f299, %f298, %f259;
	st.global.f32 	[%rd8+124], %f299;
	ld.shared.u32 	%r92, [%r3+20];
	cvt.rn.f32.s32 	%f300, %r92;
	div.rn.f32 	%f301, %f300, %f259;
	st.global.f32 	[%rd8+20], %f301;
	ld.shared.u32 	%r93, [%r3+56];
	cvt.rn.f32.s32 	%f302, %r93;
	div.rn.f32 	%f303, %f302, %f259;
	st.global.f32 	[%rd8+56], %f303;
	ld.shared.u32 	%r94, [%r3+344];
	cvt.rn.f32.s32 	%f304, %r94;
	div.rn.f32 	%f305, %f304, %f259;
	st.global.f32 	[%rd8+92], %f305;
	ld.shared.u32 	%r95, [%r3+308];
	cvt.rn.f32.s32 	%f306, %r95;
	div.rn.f32 	%f307, %f306, %f259;
	st.global.f32 	[%rd8+128], %f307;
	ld.shared.u32 	%r96, [%r3+24];
	cvt.rn.f32.s32 	%f308, %r96;
	div.rn.f32 	%f309, %f308, %f259;
	st.global.f32 	[%rd8+24], %f309;
	ld.shared.u32 	%r97, [%r3+60];
	cvt.rn.f32.s32 	%f310, %r97;
	div.rn.f32 	%f311, %f310, %f259;
	st.global.f32 	[%rd8+60], %f311;
	ld.shared.u32 	%r98, [%r3+348];
	cvt.rn.f32.s32 	%f312, %r98;
	div.rn.f32 	%f313, %f312, %f259;
	st.global.f32 	[%rd8+96], %f313;
	ld.shared.u32 	%r99, [%r3+312];
	cvt.rn.f32.s32 	%f314, %r99;
	div.rn.f32 	%f315, %f314, %f259;
	st.global.f32 	[%rd8+132], %f315;
	ld.shared.u32 	%r100, [%r3+28];
	cvt.rn.f32.s32 	%f316, %r100;
	div.rn.f32 	%f317, %f316, %f259;
	st.global.f32 	[%rd8+28], %f317;
	ld.shared.u32 	%r101, [%r3+64];
	cvt.rn.f32.s32 	%f318, %r101;
	div.rn.f32 	%f319, %f318, %f259;
	st.global.f32 	[%rd8+64], %f319;
	ld.shared.u32 	%r102, [%r3+352];
	cvt.rn.f32.s32 	%f320, %r102;
	div.rn.f32 	%f321, %f320, %f259;
	st.global.f32 	[%rd8+100], %f321;
	ld.shared.u32 	%r103, [%r3+316];
	cvt.rn.f32.s32 	%f322, %r103;
	div.rn.f32 	%f323, %f322, %f259;
	st.global.f32 	[%rd8+136], %f323;
	ld.shared.u32 	%r104, [%r3+32];
	cvt.rn.f32.s32 	%f324, %r104;
	div.rn.f32 	%f325, %f324, %f259;
	st.global.f32 	[%rd8+32], %f325;
	ld.shared.u32 	%r105, [%r3+68];
	cvt.rn.f32.s32 	%f326, %r105;
	div.rn.f32 	%f327, %f326, %f259;
	st.global.f32 	[%rd8+68], %f327;
	ld.shared.u32 	%r106, [%r3+356];
	cvt.rn.f32.s32 	%f328, %r106;
	div.rn.f32 	%f329, %f328, %f259;
	st.global.f32 	[%rd8+104], %f329;
	ld.shared.u32 	%r107, [%r3+320];
	cvt.rn.f32.s32 	%f330, %r107;
	div.rn.f32 	%f331, %f330, %f259;
	st.global.f32 	[%rd8+140], %f331;
$L__BB4_24:
	ret;

}
	// .globl	_Z19LinearSVMEvaluationPfS_fiiiiS_
.visible .entry _Z19LinearSVMEvaluationPfS_fiiiiS_(
	.param .u64 .ptr .align 1 _Z19LinearSVMEvaluationPfS_fiiiiS__param_0,
	.param .u64 .ptr .align 1 _Z19LinearSVMEvaluationPfS_fiiiiS__param_1,
	.param .f32 _Z19LinearSVMEvaluationPfS_fiiiiS__param_2,
	.param .u32 _Z19LinearSVMEvaluationPfS_fiiiiS__param_3,
	.param .u32 _Z19LinearSVMEvaluationPfS_fiiiiS__param_4,
	.param .u32 _Z19LinearSVMEvaluationPfS_fiiiiS__param_5,
	.param .u32 _Z19LinearSVMEvaluationPfS_fiiiiS__param_6,
	.param .u64 .ptr .align 1 _Z19LinearSVMEvaluationPfS_fiiiiS__param_7
)
{
	.reg .pred 	%p<14>;
	.reg .b32 	%r<116>;
	.reg .b32 	%f<94>;
	.reg .b64 	%rd<99>;
	// demoted variable
	.shared .align 4 .b8 _ZZ19LinearSVMEvaluationPfS_fiiiiS_E3sum[504];
	ld.param.u64 	%rd8, [_Z19LinearSVMEvaluationPfS_fiiiiS__param_0];
	ld.param.u64 	%rd9, [_Z19LinearSVMEvaluationPfS_fiiiiS__param_1];
	ld.param.f32 	%f1, [_Z19LinearSVMEvaluationPfS_fiiiiS__param_2];
	ld.param.u32 	%r69, [_Z19LinearSVMEvaluationPfS_fiiiiS__param_4];
	ld.param.u32 	%r70, [_Z19LinearSVMEvaluationPfS_fiiiiS__param_6];
	cvta.to.global.u64 	%rd1, %rd9;
	cvta.to.global.u64 	%rd2, %rd8;
	mov.u32 	%r1, %tid.x;
	mov.u32 	%r115, %ntid.x;
	mul.lo.s32 	%r3, %r70, %r69;
	setp.lt.s32 	%p1, %r3, 1;
	shl.b32 	%r71, %r1, 2;
	mov.u32 	%r72, _ZZ19LinearSVMEvaluationPfS_fiiiiS_E3sum;
	add.s32 	%r4, %r72, %r71;
	@%p1 bra 	$L__BB5_13;
	setp.lt.u32 	%p2, %r3, 16;
	mov.b32 	%r95, 0;
	@%p2 bra 	$L__BB5_4;
	and.b32  	%r74, %r3, 2147483632;
	neg.s32 	%r114, %r74;
	add.s32 	%r113, %r1, %r115;
	shl.b32 	%r75, %r115, 1;
	add.s32 	%r112, %r1, %r75;
	mad.lo.s32 	%r111, %r115, 3, %r1;
	shl.b32 	%r76, %r115, 2;
	add.s32 	%r110, %r1, %r76;
	mad.lo.s32 	%r109, %r115, 5, %r1;
	mad.lo.s32 	%r108, %r115, 6, %r1;
	mad.lo.s32 	%r107, %r115, 7, %r1;
	shl.b32 	%r77, %r115, 3;
	add.s32 	%r106, %r1, %r77;
	mad.lo.s32 	%r105, %r115, 9, %r1;
	mad.lo.s32 	%r104, %r115, 10, %r1;
	mad.lo.s32 	%r103, %r115, 11, %r1;
	mad.lo.s32 	%r102, %r115, 12, %r1;
	mad.lo.s32 	%r101, %r115, 13, %r1;
	mad.lo.s32 	%r100, %r115, 14, %r1;
	mad.lo.s32 	%r99, %r115, 15, %r1;
	mov.u32 	%r98, %r1;
$L__BB5_3:
	.pragma "nounroll";
	and.b32  	%r95, %r3, 2147483632;
	mul.wide.u32 	%rd10, %r98, 4;
	add.s64 	%rd11, %rd2, %rd10;
	ld.global.f32 	%f2, [%rd11];
	add.s64 	%rd12, %rd1, %rd10;
	ld.global.f32 	%f3, [%rd12];
	mul.f32 	%f4, %f2, %f3;
	st.shared.f32 	[%r4], %f4;
	bar.sync 	0;
	mul.wide.u32 	%rd13, %r113, 4;
	add.s64 	%rd14, %rd2, %rd13;
	ld.global.f32 	%f5, [%rd14];
	add.s64 	%rd15, %rd1, %rd13;
	ld.global.f32 	%f6, [%rd15];
	mul.f32 	%f7, %f5, %f6;
	st.shared.f32 	[%r4], %f7;
	bar.sync 	0;
	mul.wide.u32 	%rd16, %r112, 4;
	add.s64 	%rd17, %rd2, %rd16;
	ld.global.f32 	%f8, [%rd17];
	add.s64 	%rd18, %rd1, %rd16;
	ld.global.f32 	%f9, [%rd18];
	mul.f32 	%f10, %f8, %f9;
	st.shared.f32 	[%r4], %f10;
	bar.sync 	0;
	mul.wide.u32 	%rd19, %r111, 4;
	add.s64 	%rd20, %rd2, %rd19;
	ld.global.f32 	%f11, [%rd20];
	add.s64 	%rd21, %rd1, %rd19;
	ld.global.f32 	%f12, [%rd21];
	mul.f32 	%f13, %f11, %f12;
	st.shared.f32 	[%r4], %f13;
	bar.sync 	0;
	mul.wide.u32 	%rd22, %r110, 4;
	add.s64 	%rd23, %rd2, %rd22;
	ld.global.f32 	%f14, [%rd23];
	add.s64 	%rd24, %rd1, %rd22;
	ld.global.f32 	%f15, [%rd24];
	mul.f32 	%f16, %f14, %f15;
	st.shared.f32 	[%r4], %f16;
	bar.sync 	0;
	mul.wide.u32 	%rd25, %r109, 4;
	add.s64 	%rd26, %rd2, %rd25;
	ld.global.f32 	%f17, [%rd26];
	add.s64 	%rd27, %rd1, %rd25;
	ld.global.f32 	%f18, [%rd27];
	mul.f32 	%f19, %f17, %f18;
	st.shared.f32 	[%r4], %f19;
	bar.sync 	0;
	mul.wide.u32 	%rd28, %r108, 4;
	add.s64 	%rd29, %rd2, %rd28;
	ld.global.f32 	%f20, [%rd29];
	add.s64 	%rd30, %rd1, %rd28;
	ld.global.f32 	%f21, [%rd30];
	mul.f32 	%f22, %f20, %f21;
	st.shared.f32 	[%r4], %f22;
	bar.sync 	0;
	mul.wide.u32 	%rd31, %r107, 4;
	add.s64 	%rd32, %rd2, %rd31;
	ld.global.f32 	%f23, [%rd32];
	add.s64 	%rd33, %rd1, %rd31;
	ld.global.f32 	%f24, [%rd33];
	mul.f32 	%f25, %f23, %f24;
	st.shared.f32 	[%r4], %f25;
	bar.sync 	0;
	mul.wide.u32 	%rd34, %r106, 4;
	add.s64 	%rd35, %rd2, %rd34;
	ld.global.f32 	%f26, [%rd35];
	add.s64 	%rd36, %rd1, %rd34;
	ld.global.f32 	%f27, [%rd36];
	mul.f32 	%f28, %f26, %f27;
	st.shared.f32 	[%r4], %f28;
	bar.sync 	0;
	mul.wide.u32 	%rd37, %r105, 4;
	add.s64 	%rd38, %rd2, %rd37;
	ld.global.f32 	%f29, [%rd38];
	add.s64 	%rd39, %rd1, %rd37;
	ld.global.f32 	%f30, [%rd39];
	mul.f32 	%f31, %f29, %f30;
	st.shared.f32 	[%r4], %f31;
	bar.sync 	0;
	mul.wide.u32 	%rd40, %r104, 4;
	add.s64 	%rd41, %rd2, %rd40;
	ld.global.f32 	%f32, [%rd41];
	add.s64 	%rd42, %rd1, %rd40;
	ld.global.f32 	%f33, [%rd42];
	mul.f32 	%f34, %f32, %f33;
	st.shared.f32 	[%r4], %f34;
	bar.sync 	0;
	mul.wide.u32 	%rd43, %r103, 4;
	add.s64 	%rd44, %rd2, %rd43;
	ld.global.f32 	%f35, [%rd44];
	add.s64 	%rd45, %rd1, %rd43;
	ld.global.f32 	%f36, [%rd45];
	mul.f32 	%f37, %f35, %f36;
	st.shared.f32 	[%r4], %f37;
	bar.sync 	0;
	mul.wide.u32 	%rd46, %r102, 4;
	add.s64 	%rd47, %rd2, %rd46;
	ld.global.f32 	%f38, [%rd47];
	add.s64 	%rd48, %rd1, %rd46;
	ld.global.f32 	%f39, [%rd48];
	mul.f32 	%f40, %f38, %f39;
	st.shared.f32 	[%r4], %f40;
	bar.sync 	0;
	mul.wide.u32 	%rd49, %r101, 4;
	add.s64 	%rd50, %rd2, %rd49;
	ld.global.f32 	%f41, [%rd50];
	add.s64 	%rd51, %rd1, %rd49;
	ld.global.f32 	%f42, [%rd51];
	mul.f32 	%f43, %f41, %f42;
	st.shared.f32 	[%r4], %f43;
	bar.sync 	0;
	mul.wide.u32 	%rd52, %r100, 4;
	add.s64 	%rd53, %rd2, %rd52;
	ld.global.f32 	%f44, [%rd53];
	add.s64 	%rd54, %rd1, %rd52;
	ld.global.f32 	%f45, [%rd54];
	mul.f32 	%f46, %f44, %f45;
	st.shared.f32 	[%r4], %f46;
	bar.sync 	0;
	mul.wide.u32 	%rd55, %r99, 4;
	add.s64 	%rd56, %rd2, %rd55;
	ld.global.f32 	%f47, [%rd56];
	add.s64 	%rd57, %rd1, %rd55;
	ld.global.f32 	%f48, [%rd57];
	mul.f32 	%f49, %f47, %f48;
	st.shared.f32 	[%r4], %f49;
	bar.sync 	0;
	add.s32 	%r114, %r114, 16;
	shl.b32 	%r78, %r115, 4;
	add.s32 	%r113, %r113, %r78;
	add.s32 	%r112, %r112, %r78;
	add.s32 	%r111, %r111, %r78;
	add.s32 	%r110, %r110, %r78;
	add.s32 	%r109, %r109, %r78;
	add.s32 	%r108, %r108, %r78;
	add.s32 	%r107, %r107, %r78;
	add.s32 	%r106, %r106, %r78;
	add.s32 	%r105, %r105, %r78;
	add.s32 	%r104, %r104, %r78;
	add.s32 	%r103, %r103, %r78;
	add.s32 	%r102, %r102, %r78;
	add.s32 	%r101, %r101, %r78;
	add.s32 	%r100, %r100, %r78;
	add.s32 	%r99, %r99, %r78;
	add.s32 	%r98, %r98, %r78;
	setp.eq.s32 	%p3, %r114, 0;
	@%p3 bra 	$L__BB5_4;
	bra.uni 	$L__BB5_3;
$L__BB5_4:
	and.b32  	%r22, %r3, 15;
	setp.eq.s32 	%p4, %r22, 0;
	@%p4 bra 	$L__BB5_13;
	and.b32  	%r23, %r3, 7;
	setp.lt.u32 	%p5, %r22, 8;
	@%p5 bra 	$L__BB5_7;
	mad.lo.s32 	%r79, %r95, %r115, %r1;
	mul.wide.u32 	%rd58, %r79, 4;
	add.s64 	%rd59, %rd2, %rd58;
	ld.global.f32 	%f50, [%rd59];
	add.s64 	%rd60, %rd1, %rd58;
	ld.global.f32 	%f51, [%rd60];
	mul.f32 	%f52, %f50, %f51;
	st.shared.f32 	[%r4], %f52;
	bar.sync 	0;
	add.s32 	%r80, %r79, %r115;
	mul.wide.u32 	%rd61, %r80, 4;
	add.s64 	%rd62, %rd2, %rd61;
	ld.global.f32 	%f53, [%rd62];
	add.s64 	%rd63, %rd1, %rd61;
	ld.global.f32 	%f54, [%rd63];
	mul.f32 	%f55, %f53, %f54;
	st.shared.f32 	[%r4], %f55;
	bar.sync 	0;
	add.s32 	%r81, %r80, %r115;
	mul.wide.u32 	%rd64, %r81, 4;
	add.s64 	%rd65, %rd2, %rd64;
	ld.global.f32 	%f56, [%rd65];
	add.s64 	%rd66, %rd1, %rd64;
	ld.global.f32 	%f57, [%rd66];
	mul.f32 	%f58, %f56, %f57;
	st.shared.f32 	[%r4], %f58;
	bar.sync 	0;
	add.s32 	%r82, %r81, %r115;
	mul.wide.u32 	%rd67, %r82, 4;
	add.s64 	%rd68, %rd2, %rd67;
	ld.global.f32 	%f59, [%rd68];
	add.s64 	%rd69, %rd1, %rd67;
	ld.global.f32 	%f60, [%rd69];
	mul.f32 	%f61, %f59, %f60;
	st.shared.f32 	[%r4], %f61;
	bar.sync 	0;
	add.s32 	%r83, %r82, %r115;
	mul.wide.u32 	%rd70, %r83, 4;
	add.s64 	%rd71, %rd2, %rd70;
	ld.global.f32 	%f62, [%rd71];
	add.s64 	%rd72, %rd1, %rd70;
	ld.global.f32 	%f63, [%rd72];
	mul.f32 	%f64, %f62, %f63;
	st.shared.f32 	[%r4], %f64;
	bar.sync 	0;
	add.s32 	%r84, %r83, %r115;
	mul.wide.u32 	%rd73, %r84, 4;
	add.s64 	%rd74, %rd2, %rd73;
	ld.global.f32 	%f65, [%rd74];
	add.s64 	%rd75, %rd1, %rd73;
	ld.global.f32 	%f66, [%rd75];
	mul.f32 	%f67, %f65, %f66;
	st.shared.f32 	[%r4], %f67;
	bar.sync 	0;
	add.s32 	%r85, %r84, %r115;
	mul.wide.u32 	%rd76, %r85, 4;
	add.s64 	%rd77, %rd2, %rd76;
	ld.global.f32 	%f68, [%rd77];
	add.s64 	%rd78, %rd1, %rd76;
	ld.global.f32 	%f69, [%rd78];
	mul.f32 	%f70, %f68, %f69;
	st.shared.f32 	[%r4], %f70;
	bar.sync 	0;
	add.s32 	%r86, %r85, %r115;
	mul.wide.u32 	%rd79, %r86, 4;
	add.s64 	%rd80, %rd2, %rd79;
	ld.global.f32 	%f71, [%rd80];
	add.s64 	%rd81, %rd1, %rd79;
	ld.global.f32 	%f72, [%rd81];
	mul.f32 	%f73, %f71, %f72;
	st.shared.f32 	[%r4], %f73;
	bar.sync 	0;
	add.s32 	%r95, %r95, 8;
$L__BB5_7:
	setp.eq.s32 	%p6, %r23, 0;
	@%p6 bra 	$L__BB5_13;
	and.b32  	%r26, %r3, 3;
	setp.lt.u32 	%p7, %r23, 4;
	@%p7 bra 	$L__BB5_10;
	mad.lo.s32 	%r87, %r95, %r115, %r1;
	mul.wide.u32 	%rd82, %r87, 4;
	add.s64 	%rd83, %rd2, %rd82;
	ld.global.f32 	%f74, [%rd83];
	add.s64 	%rd84, %rd1, %rd82;
	ld.global.f32 	%f75, [%rd84];
	mul.f32 	%f76, %f74, %f75;
	st.shared.f32 	[%r4], %f76;
	bar.sync 	0;
	add.s32 	%r88, %r87, %r115;
	mul.wide.u32 	%rd85, %r88, 4;
	add.s64 	%rd86, %rd2, %rd85;
	ld.global.f32 	%f77, [%rd86];
	add.s64 	%rd87, %rd1, %rd85;
	ld.global.f32 	%f78, [%rd87];
	mul.f32 	%f79, %f77, %f78;
	st.shared.f32 	[%r4], %f79;
	bar.sync 	0;
	add.s32 	%r89, %r88, %r115;
	mul.wide.u32 	%rd88, %r89, 4;
	add.s64 	%rd89, %rd2, %rd88;
	ld.global.f32 	%f80, [%rd89];
	add.s64 	%rd90, %rd1, %rd88;
	ld.global.f32 	%f81, [%rd90];
	mul.f32 	%f82, %f80, %f81;
	st.shared.f32 	[%r4], %f82;
	bar.sync 	0;
	add.s32 	%r90, %r89, %r115;
	mul.wide.u32 	%rd91, %r90, 4;
	add.s64 	%rd92, %rd2, %rd91;
	ld.global.f32 	%f83, [%rd92];
	add.s64 	%rd93, %rd1, %rd91;
	ld.global.f32 	%f84, [%rd93];
	mul.f32 	%f85, %f83, %f84;
	st.shared.f32 	[%r4], %f85;
	bar.sync 	0;
	add.s32 	%r95, %r95, 4;
$L__BB5_10:
	setp.eq.s32 	%p8, %r26, 0;
	@%p8 bra 	$L__BB5_13;
	mad.lo.s32 	%r91, %r115, %r95, %r1;
	mul.wide.u32 	%rd98, %r91, 4;
	mul.wide.u32 	%rd4, %r115, 4;
	neg.s32 	%r97, %r26;
$L__BB5_12:
	.pragma "nounroll";
	add.s64 	%rd94, %rd2, %rd98;
	ld.global.f32 	%f86, [%rd94];
	add.s64 	%rd95, %rd1, %rd98;
	ld.global.f32 	%f87, [%rd95];
	mul.f32 	%f88, %f86, %f87;
	st.shared.f32 	[%r4], %f88;
	bar.sync 	0;
	add.s64 	%rd98, %rd98, %rd4;
	add.s32 	%r97, %r97, 1;
	setp.ne.s32 	%p9, %r97, 0;
	@%p9 bra 	$L__BB5_12;
$L__BB5_13:
	setp.lt.u32 	%p10, %r115, 2;
	@%p10 bra 	$L__BB5_17;
$L__BB5_14:
	shr.u32 	%r68, %r115, 1;
	setp.ge.u32 	%p11, %r1, %r68;
	@%p11 bra 	$L__BB5_16;
	shl.b32 	%r92, %r68, 2;
	add.s32 	%r93, %r4, %r92;
	ld.shared.f32 	%f89, [%r93];
	ld.shared.f32 	%f90, [%r4];
	add.f32 	%f91, %f89, %f90;
	st.shared.f32 	[%r4], %f91;
$L__BB5_16:
	bar.sync 	0;
	setp.gt.u32 	%p12, %r115, 3;
	mov.u32 	%r115, %r68;
	@%p12 bra 	$L__BB5_14;
$L__BB5_17:
	setp.ne.s32 	%p13, %r1, 0;
	@%p13 bra 	$L__BB5_19;
	ld.param.u64 	%rd97, [_Z19LinearSVMEvaluationPfS_fiiiiS__param_7];
	ld.shared.f32 	%f92, [_ZZ19LinearSVMEvaluationPfS_fiiiiS_E3sum];
	sub.f32 	%f93, %f92, %f1;
	st.shared.f32 	[_ZZ19LinearSVMEvaluationPfS_fiiiiS_E3sum], %f93;
	cvta.to.global.u64 	%rd96, %rd97;
	st.global.f32 	[%rd96], %f93;
$L__BB5_19:
	ret;

}


// ===== COMPILED SASS (sm_100) =====

	.target	sm_100

	.elftype	@"ET_EXEC"


//--------------------- .note.nv.tkinfo           --------------------------
	.section	.note.nv.tkinfo,"",@"SHT_NOTE"
	.sectionflags	@"SHF_NOTE_NV_TKINFO"
	.tkinfo
        /*0018*/ 	.word	0x00000002
        /*0030*/ 	.string	""
        /*0030*/ 	.string	"ptxas"
        /*0030*/ 	.string	"Cuda compilation tools, release 13.0, V13.0.88"
        /*0030*/ 	.string	"Build cuda_13.0.r13.0/compiler.36424714_0"
        /*0030*/ 	.string	"-arch sm_100 -m 64 "



//--------------------- .note.nv.cuinfo           --------------------------
	.section	.note.nv.cuinfo,"",@"SHT_NOTE"
	.sectionflags	@"SHF_NOTE_NV_CUINFO"
        /*0018*/ 	.short	0x0002
        /*001a*/ 	.short	0x0064
        /*001c*/ 	.short	0x0082
	.zero		2


//--------------------- .nv.info                  --------------------------
	.section	.nv.info,"",@"SHT_CUDA_INFO"
	.align	4


	//----- nvinfo : EIATTR_REGCOUNT
	.align		4
        /*0000*/ 	.byte	0x04, 0x2f
        /*0002*/ 	.short	(.L_2 - .L_1)
	.align		4
.L_1:
        /*0004*/ 	.word	index@(_Z17convolutionGlobalPfiiS_S_)
        /*0008*/ 	.word	0x0000001c


	//----- nvinfo : EIATTR_FRAME_SIZE
	.align		4
.L_2:
        /*000c*/ 	.byte	0x04, 0x11
        /*000e*/ 	.short	(.L_4 - .L_3)
	.align		4
.L_3:
        /*0010*/ 	.word	index@($__internal_7_$__cuda_sm20_dsqrt_rn_f64_mediumpath_v1)
        /*0014*/ 	.word	0x00000000


	//----- nvinfo : EIATTR_FRAME_SIZE
	.align		4
.L_4:
        /*0018*/ 	.byte	0x04, 0x11
        /*001a*/ 	.short	(.L_6 - .L_5)
	.align		4
.L_5:
        /*001c*/ 	.word	index@($__internal_6_$__cuda_sm20_div_rn_f64_full)
        /*0020*/ 	.word	0x00000000


	//----- nvinfo : EIATTR_FRAME_SIZE
	.align		4
.L_6:
        /*0024*/ 	.byte	0x04, 0x11
        /*0026*/ 	.short	(.L_8 - .L_7)
	.align		4
.L_7:
        /*0028*/ 	.word	index@(_Z17convolutionGlobalPfiiS_S_)
        /*002c*/ 	.word	0x00000000


	//----- nvinfo : EIATTR_REGCOUNT
	.align		4
.L_8:
        /*0030*/ 	.byte	0x04, 0x2f
        /*0032*/ 	.short	(.L_10 - .L_9)
	.align		4
.L_9:
        /*0034*/ 	.word	index@(_Z17convolutionSharedPfiiiiS_S_ii)
        /*0038*/ 	.word	0x00000025


	//----- nvinfo : EIATTR_FRAME_SIZE
	.align		4
.L_10:
        /*003c*/ 	.byte	0x04, 0x11
        /*003e*/ 	.short	(.L_12 - .L_11)
	.align		4
.L_11:
        /*0040*/ 	.word	index@($__internal_5_$__cuda_sm20_dsqrt_rn_f64_mediumpath_v1)
        /*0044*/ 	.word	0x00000000


	//----- nvinfo : EIATTR_FRAME_SIZE
	.align		4
.L_12:
        /*0048*/ 	.byte	0x04, 0x11
        /*004a*/ 	.short	(.L_14 - .L_13)
	.align		4
.L_13:
        /*004c*/ 	.word	index@($__internal_4_$__cuda_sm20_div_rn_f64_full)
        /*0050*/ 	.word	0x00000000


	//----- nvinfo : EIATTR_FRAME_SIZE
	.align		4
.L_14:
        /*0054*/ 	.byte	0x04, 0x11
        /*0056*/ 	.short	(.L_16 - .L_15)
	.align		4
.L_15:
        /*0058*/ 	.word	index@(_Z17convolutionSharedPfiiiiS_S_ii)
        /*005c*/ 	.word	0x00000000


	//----- nvinfo : EIATTR_REGCOUNT
	.align		4
.L_16:
        /*0060*/ 	.byte	0x04, 0x2f
        /*0062*/ 	.short	(.L_18 - .L_17)
	.align		4
.L_17:
        /*0064*/ 	.word	index@(_Z3maxPfS_S_S_S_S_S_S_ii)
        /*0068*/ 	.word	0x00000012


	//----- nvinfo : EIATTR_FRAME_SIZE
	.align		4
.L_18:
        /*006c*/ 	.byte	0x04, 0x11
        /*006e*/ 	.short	(.L_20 - .L_19)
	.align		4
.L_19:
        /*0070*/ 	.word	index@(_Z3maxPfS_S_S_S_S_S_S_ii)
        /*0074*/ 	.word	0x00000000


	//----- nvinfo : EIATTR_REGCOUNT
	.align		4
.L_20:
        /*0078*/ 	.byte	0x04, 0x2f
        /*007a*/ 	.short	(.L_22 - .L_21)
	.align		4
.L_21:
        /*007c*/ 	.word	index@(_Z9histogramPfS_iiS_)
        /*0080*/ 	.word	0x0000001a


	//----- nvinfo : EIATTR_FRAME_SIZE
	.align		4
.L_22:
        /*0084*/ 	.byte	0x04, 0x11
        /*0086*/ 	.short	(.L_24 - .L_23)
	.align		4
.L_23:
        /*0088*/ 	.word	index@($__internal_3_$__cuda_sm3x_div_rn_noftz_f32_slowpath)
        /*008c*/ 	.word	0x00000000


	//----- nvinfo : EIATTR_FRAME_SIZE
	.align		4
.L_24:
        /*0090*/ 	.byte	0x04, 0x11
        /*0092*/ 	.short	(.L_26 - .L_25)
	.align		4
.L_25:
        /*0094*/ 	.word	index@($__internal_2_$__cuda_sm20_div_rn_f64_full)
        /*0098*/ 	.word	0x00000000


	//----- nvinfo : EIATTR_FRAME_SIZE
	.align		4
.L_26:
        /*009c*/ 	.byte	0x04, 0x11
        /*009e*/ 	.short	(.L_28 - .L_27)
	.align		4
.L_27:
        /*00a0*/ 	.word	index@(_Z9histogramPfS_iiS_)
        /*00a4*/ 	.word	0x00000000


	//----- nvinfo : EIATTR_REGCOUNT
	.align		4
.L_28:
        /*00a8*/ 	.byte	0x04, 0x2f
        /*00aa*/ 	.short	(.L_30 - .L_29)
	.align		4
.L_29:
        /*00ac*/ 	.word	index@(_Z6l2normPKiPf)
        /*00b0*/ 	.word	0x0000001e


	//----- nvinfo : EIATTR_FRAME_SIZE
	.align		4
.L_30:
        /*00b4*/ 	.byte	0x04, 0x11
        /*00b6*/ 	.short	(.L_32 - .L_31)
	.align		4
.L_31:
        /*00b8*/ 	.word	index@($__internal_1_$__cuda_sm3x_div_rn_noftz_f32_slowpath)
        /*00bc*/ 	.word	0x00000000


	//----- nvinfo : EIATTR_FRAME_SIZE
	.align		4
.L_32:
        /*00c0*/ 	.byte	0x04, 0x11
        /*00c2*/ 	.short	(.L_34 - .L_33)
	.align		4
.L_33:
        /*00c4*/ 	.word	index@($__internal_0_$__cuda_sm20_sqrt_rn_f32_slowpath)
        /*00c8*/ 	.word	0x00000000


	//----- nvinfo : EIATTR_FRAME_SIZE
	.align		4
.L_34:
        /*00cc*/ 	.byte	0x04, 0x11
        /*00ce*/ 	.short	(.L_36 - .L_35)
	.align		4
.L_35:
        /*00d0*/ 	.word	index@(_Z6l2normPKiPf)
        /*00d4*/ 	.word	0x00000000


	//----- nvinfo : EIATTR_REGCOUNT
	.align		4
.L_36:
        /*00d8*/ 	.byte	0x04, 0x2f
        /*00da*/ 	.short	(.L_38 - .L_37)
	.align		4
.L_37:
        /*00dc*/ 	.word	index@(_Z19LinearSVMEvaluationPfS_fiiiiS_)
        /*00e0*/ 	.word	0x00000020


	//----- nvinfo : EIATTR_FRAME_SIZE
	.align		4
.L_38:
        /*00e4*/ 	.byte	0x04, 0x11
        /*00e6*/ 	.short	(.L_40 - .L_39)
	.align		4
.L_39:
        /*00e8*/ 	.word	index@(_Z19LinearSVMEvaluationPfS_fiiiiS_)
        /*00ec*/ 	.word	0x00000000


	//----- nvinfo : EIATTR_MIN_STACK_SIZE
	.align		4
.L_40:
        /*00f0*/ 	.byte	0x04, 0x12
        /*00f2*/ 	.short	(.L_42 - .L_41)
	.align		4
.L_41:
        /*00f4*/ 	.word	index@(_Z19LinearSVMEvaluationPfS_fiiiiS_)
        /*00f8*/ 	.word	0x00000000


	//----- nvinfo : EIATTR_MIN_STACK_SIZE
	.align		4
.L_42:
        /*00fc*/ 	.byte	0x04, 0x12
        /*00fe*/ 	.short	(.L_44 - .L_43)
	.align		4
.L_43:
        /*0100*/ 	.word	index@(_Z6l2normPKiPf)
        /*0104*/ 	.word	0x00000000


	//----- nvinfo : EIATTR_MIN_STACK_SIZE
	.align		4
.L_44:
        /*0108*/ 	.byte	0x04, 0x12
        /*010a*/ 	.short	(.L_46 - .L_45)
	.align		4
.L_45:
        /*010c*/ 	.word	index@(_Z9histogramPfS_iiS_)
        /*0110*/ 	.word	0x00000000


	//----- nvinfo : EIATTR_MIN_STACK_SIZE
	.align		4
.L_46:
        /*0114*/ 	.byte	0x04, 0x12
        /*0116*/ 	.short	(.L_48 - .L_47)
	.align		4
.L_47:
        /*0118*/ 	.word	index@(_Z3maxPfS_S_S_S_S_S_S_ii)
        /*011c*/ 	.word	0x00000000


	//----- nvinfo : EIATTR_MIN_STACK_SIZE
	.align		4
.L_48:
        /*0120*/ 	.byte	0x04, 0x12
        /*0122*/ 	.short	(.L_50 - .L_49)
	.align		4
.L_49:
        /*0124*/ 	.word	index@(_Z17convolutionSharedPfiiiiS_S_ii)
        /*0128*/ 	.word	0x00000000


	//----- nvinfo : EIATTR_MIN_STACK_SIZE
	.align		4
.L_50:
        /*012c*/ 	.byte	0x04, 0x12
        /*012e*/ 	.short	(.L_52 - .L_51)
	.align		4
.L_51:
        /*0130*/ 	.word	index@(_Z17convolutionGlobalPfiiS_S_)
        /*0134*/ 	.word	0x00000000
.L_52:


//--------------------- .nv.compat                --------------------------
	.section	.nv.compat,"",@"SHT_CUDA_COMPAT_INFO"
	.align	4
        /*0000*/ 	.byte	0x02, 0x09, 0x00, 0x00, 0x02, 0x02, 0x01, 0x00, 0x02, 0x05, 0x05, 0x00, 0x03, 0x07, 0x01, 0x01
        /*0010*/ 	.byte	0x02, 0x03, 0x00, 0x00, 0x02, 0x06, 0x01, 0x00, 0x04, 0x0b, 0x08, 0x00, 0x01, 0x00, 0x00, 0x00
        /*0020*/ 	.byte	0x00, 0x00, 0x00, 0x00


//--------------------- .nv.info._Z19LinearSVMEvaluationPfS_fiiiiS_ --------------------------
	.section	.nv.info._Z19LinearSVMEvaluationPfS_fiiiiS_,"",@"SHT_CUDA_INFO"
	.sectionflags	@""
	.align	4


	//----- nvinfo : EIATTR_CUDA_API_VERSION
	.align		4
        /*0000*/ 	.byte	0x04, 0x37
        /*0002*/ 	.short	(.L_54 - .L_53)
.L_53:
        /*0004*/ 	.word	0x00000082


	//----- nvinfo : EIATTR_KPARAM_INFO
	.align		4
.L_54:
        /*0008*/ 	.byte	0x04, 0x17
        /*000a*/ 	.short	(.L_56 - .L_55)
.L_55:
        /*000c*/ 	.word	0x00000000
        /*0010*/ 	.short	0x0007
        /*0012*/ 	.short	0x0028
        /*0014*/ 	.byte	0x00, 0xf5, 0x21, 0x00


	//----- nvinfo : EIATTR_KPARAM_INFO
	.align		4
.L_56:
        /*0018*/ 	.byte	0x04, 0x17
        /*001a*/ 	.short	(.L_58 - .L_57)
.L_57:
        /*001c*/ 	.word	0x00000000
        /*0020*/ 	.short	0x0006
        /*0022*/ 	.short	0x0020
        /*0024*/ 	.byte	0x00, 0xf0, 0x11, 0x00


	//----- nvinfo : EIATTR_KPARAM_INFO
	.align		4
.L_58:
        /*0028*/ 	.byte	0x04, 0x17
        /*002a*/ 	.short	(.L_60 - .L_59)
.L_59:
        /*002c*/ 	.word	0x00000000
        /*0030*/ 	.short	0x0005
        /*0032*/ 	.short	0x001c
        /*0034*/ 	.byte	0x00, 0xf0, 0x11, 0x00


	//----- nvinfo : EIATTR_KPARAM_INFO
	.align		4
.L_60:
        /*0038*/ 	.byte	0x04, 0x17
        /*003a*/ 	.short	(.L_62 - .L_61)
.L_61:
        /*003c*/ 	.word	0x00000000
        /*0040*/ 	.short	0x0004
        /*0042*/ 	.short	0x0018
        /*0044*/ 	.byte	0x00, 0xf0, 0x11, 0x00


	//----- nvinfo : EIATTR_KPARAM_INFO
	.align		4
.L_62:
        /*0048*/ 	.byte	0x04, 0x17
        /*004a*/ 	.short	(.L_64 - .L_63)
.L_63:
        /*004c*/ 	.word	0x00000000
        /*0050*/ 	.short	0x0003
        /*0052*/ 	.short	0x0014
        /*0054*/ 	.byte	0x00, 0xf0, 0x11, 0x00


	//----- nvinfo : EIATTR_KPARAM_INFO
	.align		4
.L_64:
        /*0058*/ 	.byte	0x04, 0x17
        /*005a*/ 	.short	(.L_66 - .L_65)
.L_65:
        /*005c*/ 	.word	0x00000000
        /*0060*/ 	.short	0x0002
        /*0062*/ 	.short	0x0010
        /*0064*/ 	.byte	0x00, 0xf0, 0x11, 0x00


	//----- nvinfo : EIATTR_KPARAM_INFO
	.align		4
.L_66:
        /*0068*/ 	.byte	0x04, 0x17
        /*006a*/ 	.short	(.L_68 - .L_67)
.L_67:
        /*006c*/ 	.word	0x00000000
        /*0070*/ 	.short	0x0001
        /*0072*/ 	.short	0x0008
        /*0074*/ 	.byte	0x00, 0xf5, 0x21, 0x00


	//----- nvinfo : EIATTR_KPARAM_INFO
	.align		4
.L_68:
        /*0078*/ 	.byte	0x04, 0x17
        /*007a*/ 	.short	(.L_70 - .L_69)
.L_69:
        /*007c*/ 	.word	0x00000000
        /*0080*/ 	.short	0x0000
        /*0082*/ 	.short	0x0000
        /*0084*/ 	.byte	0x00, 0xf5, 0x21, 0x00


	//----- nvinfo : EIATTR_SPARSE_MMA_MASK
	.align		4
.L_70:
        /*0088*/ 	.byte	0x03, 0x50
        /*008a*/ 	.short	0x0000


	//----- nvinfo : EIATTR_MAXREG_COUNT
	.align		4
        /*008c*/ 	.byte	0x03, 0x1b
        /*008e*/ 	.short	0x00ff


	//----- nvinfo : EIATTR_NUM_BARRIERS
	.align		4
        /*0090*/ 	.byte	0x02, 0x4c
        /*0092*/ 	.byte	0x01
	.zero		1


	//----- nvinfo : EIATTR_MERCURY_ISA_VERSION
	.align		4
        /*0094*/ 	.byte	0x03, 0x5f
        /*0096*/ 	.short	0x0101


	//----- nvinfo : EIATTR_VRC_CTA_INIT_COUNT
	.align		4
        /*0098*/ 	.byte	0x02, 0x4a
	.zero		1
	.zero		1


	//----- nvinfo : EIATTR_EXIT_INSTR_OFFSETS
	.align		4
        /*009c*/ 	.byte	0x04, 0x1c
        /*009e*/ 	.short	(.L_72 - .L_71)


	//   ....[0]....
.L_71:
        /*00a0*/ 	.word	0x00001390


	//   ....[1]....
        /*00a4*/ 	.word	0x00001430


	//----- nvinfo : EIATTR_CBANK_PARAM_SIZE
	.align		4
.L_72:
        /*00a8*/ 	.byte	0x03, 0x19
        /*00aa*/ 	.short	0x0030


	//----- nvinfo : EIATTR_PARAM_CBANK
	.align		4
        /*00ac*/ 	.byte	0x04, 0x0a
        /*00ae*/ 	.short	(.L_74 - .L_73)
	.align		4
.L_73:
        /*00b0*/ 	.word	index@(.nv.constant0._Z19LinearSVMEvaluationPfS_fiiiiS_)
        /*00b4*/ 	.short	0x0380
        /*00b6*/ 	.short	0x0030


	//----- nvinfo : EIATTR_SW_WAR
	.align		4
.L_74:
        /*00b8*/ 	.byte	0x04, 0x36
        /*00ba*/ 	.short	(.L_76 - .L_75)
.L_75:
        /*00bc*/ 	.word	0x00000008
.L_76:


//--------------------- .nv.info._Z6l2normPKiPf   --------------------------
	.section	.nv.info._Z6l2normPKiPf,"",@"SHT_CUDA_INFO"
	.sectionflags	@""
	.align	4


	//----- nvinfo : EIATTR_CUDA_API_VERSION
	.align		4
        /*0000*/ 	.byte	0x04, 0x37
        /*0002*/ 	.short	(.L_78 - .L_77)
.L_77:
        /*0004*/ 	.word	0x00000082


	//----- nvinfo : EIATTR_KPARAM_INFO
	.align		4
.L_78:
        /*0008*/ 	.byte	0x04, 0x17
        /*000a*/ 	.short	(.L_80 - .L_79)
.L_79:
        /*000c*/ 	.word	0x00000000
        /*0010*/ 	.short	0x0001
        /*0012*/ 	.short	0x0008
        /*0014*/ 	.byte	0x00, 0xf5, 0x21, 0x00


	//----- nvinfo : EIATTR_KPARAM_INFO
	.align		4
.L_80:
        /*0018*/ 	.byte	0x04, 0x17
        /*001a*/ 	.short	(.L_82 - .L_81)
.L_81:
        /*001c*/ 	.word	0x00000000
        /*0020*/ 	.short	0x0000
        /*0022*/ 	.short	0x0000
        /*0024*/ 	.byte	0x00, 0xf5, 0x21, 0x00


	//----- nvinfo : EIATTR_SPARSE_MMA_MASK
	.align		4
.L_82:
        /*0028*/ 	.byte	0x03, 0x50
        /*002a*/ 	.short	0x0000


	//----- nvinfo : EIATTR_MAXREG_COUNT
	.align		4
        /*002c*/ 	.byte	0x03, 0x1b
        /*002e*/ 	.short	0x00ff


	//----- nvinfo : EIATTR_NUM_BARRIERS
	.align		4
        /*0030*/ 	.byte	0x02, 0x4c
        /*0032*/ 	.byte	0x01
	.zero		1


	//----- nvinfo : EIATTR_MERCURY_ISA_VERSION
	.align		4
        /*0034*/ 	.byte	0x03, 0x5f
        /*0036*/ 	.short	0x0101


	//----- nvinfo : EIATTR_VRC_CTA_INIT_COUNT
	.align		4
        /*0038*/ 	.byte	0x02, 0x4a
	.zero		1
	.zero		1


	//----- nvinfo : EIATTR_EXIT_INSTR_OFFSETS
	.align		4
        /*003c*/ 	.byte	0x04, 0x1c
        /*003e*/ 	.short	(.L_84 - .L_83)


	//   ....[0]....
.L_83:
        /*0040*/ 	.word	0x00000210


	//   ....[1]....
        /*0044*/ 	.word	0x00003ae0


	//----- nvinfo : EIATTR_CRS_STACK_SIZE
	.align		4
.L_84:
        /*0048*/ 	.byte	0x04, 0x1e
        /*004a*/ 	.short	(.L_86 - .L_85)
.L_85:
        /*004c*/ 	.word	0x00000000


	//----- nvinfo : EIATTR_CBANK_PARAM_SIZE
	.align		4
.L_86:
        /*0050*/ 	.byte	0x03, 0x19
        /*0052*/ 	.short	0x0010


	//----- nvinfo : EIATTR_PARAM_CBANK
	.align		4
        /*0054*/ 	.byte	0x04, 0x0a
        /*0056*/ 	.short	(.L_88 - .L_87)
	.align		4
.L_87:
        /*0058*/ 	.word	index@(.nv.constant0._Z6l2normPKiPf)
        /*005c*/ 	.short	0x0380
        /*005e*/ 	.short	0x0010


	//----- nvinfo : EIATTR_SW_WAR
	.align		4
.L_88:
        /*0060*/ 	.byte	0x04, 0x36
        /*0062*/ 	.short	(.L_90 - .L_89)
.L_89:
        /*0064*/ 	.word	0x00000008
.L_90:


//--------------------- .nv.info._Z9histogramPfS_iiS_ --------------------------
	.section	.nv.info._Z9histogramPfS_iiS_,"",@"SHT_CUDA_INFO"
	.sectionflags	@""
	.align	4


	//----- nvinfo : EIATTR_CUDA_API_VERSION
	.align		4
        /*0000*/ 	.byte	0x04, 0x37
        /*0002*/ 	.short	(.L_92 - .L_91)
.L_91:
        /*0004*/ 	.word	0x00000082


	//----- nvinfo : EIATTR_KPARAM_INFO
	.align		4
.L_92:
        /*0008*/ 	.byte	0x04, 0x17
        /*000a*/ 	.short	(.L_94 - .L_93)
.L_93:
        /*000c*/ 	.word	0x00000000
        /*0010*/ 	.short	0x0004
        /*0012*/ 	.short	0x0018
        /*0014*/ 	.byte	0x00, 0xf5, 0x21, 0x00


	//----- nvinfo : EIATTR_KPARAM_INFO
	.align		4
.L_94:
        /*0018*/ 	.byte	0x04, 0x17
        /*001a*/ 	.short	(.L_96 - .L_95)
.L_95:
        /*001c*/ 	.word	0x00000000
        /*0020*/ 	.short	0x0003
        /*0022*/ 	.short	0x0014
        /*0024*/ 	.byte	0x00, 0xf0, 0x11, 0x00


	//----- nvinfo : EIATTR_KPARAM_INFO
	.align		4
.L_96:
        /*0028*/ 	.byte	0x04, 0x17
        /*002a*/ 	.short	(.L_98 - .L_97)
.L_97:
        /*002c*/ 	.word	0x00000000
        /*0030*/ 	.short	0x0002
        /*0032*/ 	.short	0x0010
        /*0034*/ 	.byte	0x00, 0xf0, 0x11, 0x00


	//----- nvinfo : EIATTR_KPARAM_INFO
	.align		4
.L_98:
        /*0038*/ 	.byte	0x04, 0x17
        /*003a*/ 	.short	(.L_100 - .L_99)
.L_99:
        /*003c*/ 	.word	0x00000000
        /*0040*/ 	.short	0x0001
        /*0042*/ 	.short	0x0008
        /*0044*/ 	.byte	0x00, 0xf5, 0x21, 0x00


	//----- nvinfo : EIATTR_KPARAM_INFO
	.align		4
.L_100:
        /*0048*/ 	.byte	0x04, 0x17
        /*004a*/ 	.short	(.L_102 - .L_101)
.L_101:
        /*004c*/ 	.word	0x00000000
        /*0050*/ 	.short	0x0000
        /*0052*/ 	.short	0x0000
        /*0054*/ 	.byte	0x00, 0xf5, 0x21, 0x00


	//----- nvinfo : EIATTR_SPARSE_MMA_MASK
	.align		4
.L_102:
        /*0058*/ 	.byte	0x03, 0x50
        /*005a*/ 	.short	0x0000


	//----- nvinfo : EIATTR_MAXREG_COUNT
	.align		4
        /*005c*/ 	.byte	0x03, 0x1b
        /*005e*/ 	.short	0x00ff


	//----- nvinfo : EIATTR_NUM_BARRIERS
	.align		4
        /*0060*/ 	.byte	0x02, 0x4c
        /*0062*/ 	.byte	0x01
	.zero		1


	//----- nvinfo : EIATTR_MERCURY_ISA_VERSION
	.align		4
        /*0064*/ 	.byte	0x03, 0x5f
        /*0066*/ 	.short	0x0101


	//----- nvinfo : EIATTR_VRC_CTA_INIT_COUNT
	.align		4
        /*0068*/ 	.byte	0x02, 0x4a
	.zero		1
	.zero		1


	//----- nvinfo : EIATTR_EXIT_INSTR_OFFSETS
	.align		4
        /*006c*/ 	.byte	0x04, 0x1c
        /*006e*/ 	.short	(.L_104 - .L_103)


	//   ....[0]....
.L_103:
        /*0070*/ 	.word	0x000006e0


	//----- nvinfo : EIATTR_CRS_STACK_SIZE
	.align		4
.L_104:
        /*0074*/ 	.byte	0x04, 0x1e
        /*0076*/ 	.short	(.L_106 - .L_105)
.L_105:
        /*0078*/ 	.word	0x00000000


	//----- nvinfo : EIATTR_CBANK_PARAM_SIZE
	.align		4
.L_106:
        /*007c*/ 	.byte	0x03, 0x19
        /*007e*/ 	.short	0x0020


	//----- nvinfo : EIATTR_PARAM_CBANK
	.align		4
        /*0080*/ 	.byte	0x04, 0x0a
        /*0082*/ 	.short	(.L_108 - .L_107)
	.align		4
.L_107:
        /*0084*/ 	.word	index@(.nv.constant0._Z9histogramPfS_iiS_)
        /*0088*/ 	.short	0x0380
        /*008a*/ 	.short	0x0020


	//----- nvinfo : EIATTR_SW_WAR
	.align		4
.L_108:
        /*008c*/ 	.byte	0x04, 0x36
        /*008e*/ 	.short	(.L_110 - .L_109)
.L_109:
        /*0090*/ 	.word	0x00000008
.L_110:


//--------------------- .nv.info._Z3maxPfS_S_S_S_S_S_S_ii --------------------------
	.section	.nv.info._Z3maxPfS_S_S_S_S_S_S_ii,"",@"SHT_CUDA_INFO"
	.sectionflags	@""
	.align	4


	//----- nvinfo : EIATTR_CUDA_API_VERSION
	.align		4
        /*0000*/ 	.byte	0x04, 0x37
        /*0002*/ 	.short	(.L_112 - .L_111)
.L_111:
        /*0004*/ 	.word	0x00000082


	//----- nvinfo : EIATTR_KPARAM_INFO
	.align		4
.L_112:
        /*0008*/ 	.byte	0x04, 0x17
        /*000a*/ 	.short	(.L_114 - .L_113)
.L_113:
        /*000c*/ 	.word	0x00000000
        /*0010*/ 	.short	0x0009
        /*0012*/ 	.short	0x0044
        /*0014*/ 	.byte	0x00, 0xf0, 0x11, 0x00


	//----- nvinfo : EIATTR_KPARAM_INFO
	.align		4
.L_114:
        /*0018*/ 	.byte	0x04, 0x17
        /*001a*/ 	.short	(.L_116 - .L_115)
.L_115:
        /*001c*/ 	.word	0x00000000
        /*0020*/ 	.short	0x0008
        /*0022*/ 	.short	0x0040
        /*0024*/ 	.byte	0x00, 0xf0, 0x11, 0x00


	//----- nvinfo : EIATTR_KPARAM_INFO
	.align		4
.L_116:
        /*0028*/ 	.byte	0x04, 0x17
        /*002a*/ 	.short	(.L_118 - .L_117)
.L_117:
        /*002c*/ 	.word	0x00000000
        /*0030*/ 	.short	0x0007
        /*0032*/ 	.short	0x0038
        /*0034*/ 	.byte	0x00, 0xf5, 0x21, 0x00


	//----- nvinfo : EIATTR_KPARAM_INFO
	.align		4
.L_118:
        /*0038*/ 	.byte	0x04, 0x17
        /*003a*/ 	.short	(.L_120 - .L_119)
.L_119:
        /*003c*/ 	.word	0x00000000
        /*0040*/ 	.short	0x0006
        /*0042*/ 	.short	0x0030
        /*0044*/ 	.byte	0x00, 0xf5, 0x21, 0x00


	//----- nvinfo : EIATTR_KPARAM_INFO
	.align		4
.L_120:
        /*0048*/ 	.byte	0x04, 0x17
        /*004a*/ 	.short	(.L_122 - .L_121)
.L_121:
        /*004c*/ 	.word	0x00000000
        /*0050*/ 	.short	0x0005
        /*0052*/ 	.short	0x0028
        /*0054*/ 	.byte	0x00, 0xf5, 0x21, 0x00


	//----- nvinfo : EIATTR_KPARAM_INFO
	.align		4
.L_122:
        /*0058*/ 	.byte	0x04, 0x17
        /*005a*/ 	.short	(.L_124 - .L_123)
.L_123:
        /*005c*/ 	.word	0x00000000
        /*0060*/ 	.short	0x0004
        /*0062*/ 	.short	0x0020
        /*0064*/ 	.byte	0x00, 0xf5, 0x21, 0x00


	//----- nvinfo : EIATTR_KPARAM_INFO
	.align		4
.L_124:
        /*0068*/ 	.byte	0x04, 0x17
        /*006a*/ 	.short	(.L_126 - .L_125)
.L_125:
        /*006c*/ 	.word	0x00000000
        /*0070*/ 	.short	0x0003
        /*0072*/ 	.short	0x0018
        /*0074*/ 	.byte	0x00, 0xf5, 0x21, 0x00


	//----- nvinfo : EIATTR_KPARAM_INFO
	.align		4
.L_126:
        /*0078*/ 	.byte	0x04, 0x17
        /*007a*/ 	.short	(.L_128 - .L_127)
.L_127:
        /*007c*/ 	.word	0x00000000
        /*0080*/ 	.short	0x0002
        /*0082*/ 	.short	0x0010
        /*0084*/ 	.byte	0x00, 0xf5, 0x21, 0x00


	//----- nvinfo : EIATTR_KPARAM_INFO
	.align		4
.L_128:
        /*0088*/ 	.byte	0x04, 0x17
        /*008a*/ 	.short	(.L_130 - .L_129)
.L_129:
        /*008c*/ 	.word	0x00000000
        /*0090*/ 	.short	0x0001
        /*0092*/ 	.short	0x0008
        /*0094*/ 	.byte	0x00, 0xf5, 0x21, 0x00


	//----- nvinfo : EIATTR_KPARAM_INFO
	.align		4
.L_130:
        /*0098*/ 	.byte	0x04, 0x17
        /*009a*/ 	.short	(.L_132 - .L_131)
.L_131:
        /*009c*/ 	.word	0x00000000
        /*00a0*/ 	.short	0x0000
        /*00a2*/ 	.short	0x0000
        /*00a4*/ 	.byte	0x00, 0xf5, 0x21, 0x00


	//----- nvinfo : EIATTR_SPARSE_MMA_MASK
	.align		4
.L_132:
        /*00a8*/ 	.byte	0x03, 0x50
        /*00aa*/ 	.short	0x0000


	//----- nvinfo : EIATTR_MAXREG_COUNT
	.align		4
        /*00ac*/ 	.byte	0x03, 0x1b
        /*00ae*/ 	.short	0x00ff


	//----- nvinfo : EIATTR_MERCURY_ISA_VERSION
	.align		4
        /*00b0*/ 	.byte	0x03, 0x5f
        /*00b2*/ 	.short	0x0101


	//----- nvinfo : EIATTR_VRC_CTA_INIT_COUNT
	.align		4
        /*00b4*/ 	.byte	0x02, 0x4a
	.zero		1
	.zero		1


	//----- nvinfo : EIATTR_EXIT_INSTR_OFFSETS
	.align		4
        /*00b8*/ 	.byte	0x04, 0x1c
        /*00ba*/ 	.short	(.L_134 - .L_133)


	//   ....[0]....
.L_133:
        /*00bc*/ 	.word	0x000000c0


	//   ....[1]....
        /*00c0*/ 	.word	0x000002b0


	//----- nvinfo : EIATTR_CBANK_PARAM_SIZE
	.align		4
.L_134:
        /*00c4*/ 	.byte	0x03, 0x19
        /*00c6*/ 	.short	0x0048


	//----- nvinfo : EIATTR_PARAM_CBANK
	.align		4
        /*00c8*/ 	.byte	0x04, 0x0a
        /*00ca*/ 	.short	(.L_136 - .L_135)
	.align		4
.L_135:
        /*00cc*/ 	.word	index@(.nv.constant0._Z3maxPfS_S_S_S_S_S_S_ii)
        /*00d0*/ 	.short	0x0380
        /*00d2*/ 	.short	0x0048


	//----- nvinfo : EIATTR_SW_WAR
	.align		4
.L_136:
        /*00d4*/ 	.byte	0x04, 0x36
        /*00d6*/ 	.short	(.L_138 - .L_137)
.L_137:
        /*00d8*/ 	.word	0x00000008
.L_138:


//--------------------- .nv.info._Z17convolutionSharedPfiiiiS_S_ii --------------------------
	.section	.nv.info._Z17convolutionSharedPfiiiiS_S_ii,"",@"SHT_CUDA_INFO"
	.sectionflags	@""
	.align	4


	//----- nvinfo : EIATTR_CUDA_API_VERSION
	.align		4
        /*0000*/ 	.byte	0x04, 0x37
        /*0002*/ 	.short	(.L_140 - .L_139)
.L_139:
        /*0004*/ 	.word	0x00000082


	//----- nvinfo : EIATTR_KPARAM_INFO
	.align		4
.L_140:
        /*0008*/ 	.byte	0x04, 0x17
        /*000a*/ 	.short	(.L_142 - .L_141)
.L_141:
        /*000c*/ 	.word	0x00000000
        /*0010*/ 	.short	0x0008
        /*0012*/ 	.short	0x002c
        /*0014*/ 	.byte	0x00, 0xf0, 0x11, 0x00


	//----- nvinfo : EIATTR_KPARAM_INFO
	.align		4
.L_142:
        /*0018*/ 	.byte	0x04, 0x17
        /*001a*/ 	.short	(.L_144 - .L_143)
.L_143:
        /*001c*/ 	.word	0x00000000
        /*0020*/ 	.short	0x0007
        /*0022*/ 	.short	0x0028
        /*0024*/ 	.byte	0x00, 0xf0, 0x11, 0x00


	//----- nvinfo : EIATTR_KPARAM_INFO
	.align		4
.L_144:
        /*0028*/ 	.byte	0x04, 0x17
        /*002a*/ 	.short	(.L_146 - .L_145)
.L_145:
        /*002c*/ 	.word	0x00000000
        /*0030*/ 	.short	0x0006
        /*0032*/ 	.short	0x0020
        /*0034*/ 	.byte	0x00, 0xf5, 0x21, 0x00


	//----- nvinfo : EIATTR_KPARAM_INFO
	.align		4
.L_146:
        /*0038*/ 	.byte	0x04, 0x17
        /*003a*/ 	.short	(.L_148 - .L_147)
.L_147:
        /*003c*/ 	.word	0x00000000
        /*0040*/ 	.short	0x0005
        /*0042*/ 	.short	0x0018
        /*0044*/ 	.byte	0x00, 0xf5, 0x21, 0x00


	//----- nvinfo : EIATTR_KPARAM_INFO
	.align		4
.L_148:
        /*0048*/ 	.byte	0x04, 0x17
        /*004a*/ 	.short	(.L_150 - .L_149)
.L_149:
        /*004c*/ 	.word	0x00000000
        /*0050*/ 	.short	0x0004
        /*0052*/ 	.short	0x0014
        /*0054*/ 	.byte	0x00, 0xf0, 0x11, 0x00


	//----- nvinfo : EIATTR_KPARAM_INFO
	.align		4
.L_150:
        /*0058*/ 	.byte	0x04, 0x17
        /*005a*/ 	.short	(.L_152 - .L_151)
.L_151:
        /*005c*/ 	.word	0x00000000
        /*0060*/ 	.short	0x0003
        /*0062*/ 	.short	0x0010
        /*0064*/ 	.byte	0x00, 0xf0, 0x11, 0x00


	//----- nvinfo : EIATTR_KPARAM_INFO
	.align		4
.L_152:
        /*0068*/ 	.byte	0x04, 0x17
        /*006a*/ 	.short	(.L_154 - .L_153)
.L_153:
        /*006c*/ 	.word	0x00000000
        /*0070*/ 	.short	0x0002
        /*0072*/ 	.short	0x000c
        /*0074*/ 	.byte	0x00, 0xf0, 0x11, 0x00


	//----- nvinfo : EIATTR_KPARAM_INFO
	.align		4
.L_154:
        /*0078*/ 	.byte	0x04, 0x17
        /*007a*/ 	.short	(.L_156 - .L_155)
.L_155:
        /*007c*/ 	.word	0x00000000
        /*0080*/ 	.short	0x0001
        /*0082*/ 	.short	0x0008
        /*0084*/ 	.byte	0x00, 0xf0, 0x11, 0x00


	//----- nvinfo : EIATTR_KPARAM_INFO
	.align		4
.L_156:
        /*0088*/ 	.byte	0x04, 0x17
        /*008a*/ 	.short	(.L_158 - .L_157)
.L_157:
        /*008c*/ 	.word	0x00000000
        /*0090*/ 	.short	0x0000
        /*0092*/ 	.short	0x0000
        /*0094*/ 	.byte	0x00, 0xf5, 0x21, 0x00


	//----- nvinfo : EIATTR_SPARSE_MMA_MASK
	.align		4
.L_158:
        /*0098*/ 	.byte	0x03, 0x50
        /*009a*/ 	.short	0x0000


	//----- nvinfo : EIATTR_MAXREG_COUNT
	.align		4
        /*009c*/ 	.byte	0x03, 0x1b
        /*009e*/ 	.short	0x00ff


	//----- nvinfo : EIATTR_NUM_BARRIERS
	.align		4
        /*00a0*/ 	.byte	0x02, 0x4c
        /*00a2*/ 	.byte	0x01
	.zero		1


	//----- nvinfo : EIATTR_MERCURY_ISA_VERSION
	.align		4
        /*00a4*/ 	.byte	0x03, 0x5f
        /*00a6*/ 	.short	0x0101


	//----- nvinfo : EIATTR_VRC_CTA_INIT_COUNT
	.align		4
        /*00a8*/ 	.byte	0x02, 0x4a
	.zero		1
	.zero		1


	//----- nvinfo : EIATTR_EXIT_INSTR_OFFSETS
	.align		4
        /*00ac*/ 	.byte	0x04, 0x1c
        /*00ae*/ 	.short	(.L_160 - .L_159)


	//   ....[0]....
.L_159:
        /*00b0*/ 	.word	0x00002b80


	//   ....[1]....
        /*00b4*/ 	.word	0x000037e0


	//----- nvinfo : EIATTR_CRS_STACK_SIZE
	.align		4
.L_160:
        /*00b8*/ 	.byte	0x04, 0x1e
        /*00ba*/ 	.short	(.L_162 - .L_161)
.L_161:
        /*00bc*/ 	.word	0x00000000


	//----- nvinfo : EIATTR_CBANK_PARAM_SIZE
	.align		4
.L_162:
        /*00c0*/ 	.byte	0x03, 0x19
        /*00c2*/ 	.short	0x0030


	//----- nvinfo : EIATTR_PARAM_CBANK
	.align		4
        /*00c4*/ 	.byte	0x04, 0x0a
        /*00c6*/ 	.short	(.L_164 - .L_163)
	.align		4
.L_163:
        /*00c8*/ 	.word	index@(.nv.constant0._Z17convolutionSharedPfiiiiS_S_ii)
        /*00cc*/ 	.short	0x0380
        /*00ce*/ 	.short	0x0030


	//----- nvinfo : EIATTR_SW_WAR
	.align		4
.L_164:
        /*00d0*/ 	.byte	0x04, 0x36
        /*00d2*/ 	.short	(.L_166 - .L_165)
.L_165:
        /*00d4*/ 	.word	0x00000008
.L_166:


//--------------------- .nv.info._Z17convolutionGlobalPfiiS_S_ --------------------------
	.section	.nv.info._Z17convolutionGlobalPfiiS_S_,"",@"SHT_CUDA_INFO"
	.sectionflags	@""
	.align	4


	//----- nvinfo : EIATTR_CUDA_API_VERSION
	.align		4
        /*0000*/ 	.byte	0x04, 0x37
        /*0002*/ 	.short	(.L_168 - .L_167)
.L_167:
        /*0004*/ 	.word	0x00000082


	//----- nvinfo : EIATTR_KPARAM_INFO
	.align		4
.L_168:
        /*0008*/ 	.byte	0x04, 0x17
        /*000a*/ 	.short	(.L_170 - .L_169)
.L_169:
        /*000c*/ 	.word	0x00000000
        /*0010*/ 	.short	0x0004
        /*0012*/ 	.short	0x0018
        /*0014*/ 	.byte	0x00, 0xf5, 0x21, 0x00


	//----- nvinfo : EIATTR_KPARAM_INFO
	.align		4
.L_170:
        /*0018*/ 	.byte	0x04, 0x17
        /*001a*/ 	.short	(.L_172 - .L_171)
.L_171:
        /*001c*/ 	.word	0x00000000
        /*0020*/ 	.short	0x0003
        /*0022*/ 	.short	0x0010
        /*0024*/ 	.byte	0x00, 0xf5, 0x21, 0x00


	//----- nvinfo : EIATTR_KPARAM_INFO
	.align		4
.L_172:
        /*0028*/ 	.byte	0x04, 0x17
        /*002a*/ 	.short	(.L_174 - .L_173)
.L_173:
        /*002c*/ 	.word	0x00000000
        /*0030*/ 	.short	0x0002
        /*0032*/ 	.short	0x000c
        /*0034*/ 	.byte	0x00, 0xf0, 0x11, 0x00


	//----- nvinfo : EIATTR_KPARAM_INFO
	.align		4
.L_174:
        /*0038*/ 	.byte	0x04, 0x17
        /*003a*/ 	.short	(.L_176 - .L_175)
.L_175:
        /*003c*/ 	.word	0x00000000
        /*0040*/ 	.short	0x0001
        /*0042*/ 	.short	0x0008
        /*0044*/ 	.byte	0x00, 0xf0, 0x11, 0x00


	//----- nvinfo : EIATTR_KPARAM_INFO
	.align		4
.L_176:
        /*0048*/ 	.byte	0x04, 0x17
        /*004a*/ 	.short	(.L_178 - .L_177)
.L_177:
        /*004c*/ 	.word	0x00000000
        /*0050*/ 	.short	0x0000
        /*0052*/ 	.short	0x0000
        /*0054*/ 	.byte	0x00, 0xf5, 0x21, 0x00


	//----- nvinfo : EIATTR_SPARSE_MMA_MASK
	.align		4
.L_178:
        /*0058*/ 	.byte	0x03, 0x50
        /*005a*/ 	.short	0x0000


	//----- nvinfo : EIATTR_MAXREG_COUNT
	.align		4
        /*005c*/ 	.byte	0x03, 0x1b
        /*005e*/ 	.short	0x00ff


	//----- nvinfo : EIATTR_MERCURY_ISA_VERSION
	.align		4
        /*0060*/ 	.byte	0x03, 0x5f
        /*0062*/ 	.short	0x0101


	//----- nvinfo : EIATTR_VRC_CTA_INIT_COUNT
	.align		4
        /*0064*/ 	.byte	0x02, 0x4a
	.zero		1
	.zero		1


	//----- nvinfo : EIATTR_EXIT_INSTR_OFFSETS
	.align		4
        /*0068*/ 	.byte	0x04, 0x1c
        /*006a*/ 	.short	(.L_180 - .L_179)


	//   ....[0]....
.L_179:
        /*006c*/ 	.word	0x000000e0


	//   ....[1]....
        /*0070*/ 	.word	0x00000de0


	//----- nvinfo : EIATTR_CRS_STACK_SIZE
	.align		4
.L_180:
        /*0074*/ 	.byte	0x04, 0x1e
        /*0076*/ 	.short	(.L_182 - .L_181)
.L_181:
        /*0078*/ 	.word	0x00000000


	//----- nvinfo : EIATTR_CBANK_PARAM_SIZE
	.align		4
.L_182:
        /*007c*/ 	.byte	0x03, 0x19
        /*007e*/ 	.short	0x0020


	//----- nvinfo : EIATTR_PARAM_CBANK
	.align		4
        /*0080*/ 	.byte	0x04, 0x0a
        /*0082*/ 	.short	(.L_184 - .L_183)
	.align		4
.L_183:
        /*0084*/ 	.word	index@(.nv.constant0._Z17convolutionGlobalPfiiS_S_)
        /*0088*/ 	.short	0x0380
        /*008a*/ 	.short	0x0020


	//----- nvinfo : EIATTR_SW_WAR
	.align		4
.L_184:
        /*008c*/ 	.byte	0x04, 0x36
        /*008e*/ 	.short	(.L_186 - .L_185)
.L_185:
        /*0090*/ 	.word	0x00000008
.L_186:


//--------------------- .nv.callgraph             --------------------------
	.section	.nv.callgraph,"",@"SHT_CUDA_CALLGRAPH"
	.align	4
	.sectionentsize	8
	.align		4
        /*0000*/ 	.word	0x00000000
	.align		4
        /*0004*/ 	.word	0xffffffff
	.align		4
        /*0008*/ 	.word	0x00000000
	.align		4
        /*000c*/ 	.word	0xfffffffe
	.align		4
        /*0010*/ 	.word	0x00000000
	.align		4
        /*0014*/ 	.word	0xfffffffd
	.align		4
        /*0018*/ 	.word	0x00000000
	.align		4
        /*001c*/ 	.word	0xfffffffc


//--------------------- .nv.constant3             --------------------------
	.section	.nv.constant3,"a",@progbits
	.align	4
.nv.constant3:
	.type		d_filterKernel,@object
	.size		d_filterKernel,(.L_0 - d_filterKernel)
d_filterKernel:
        /*0000*/ 	.byte	0x00, 0x00, 0x80, 0xbf, 0x00, 0x00, 0x00, 0x00, 0x00, 0x00, 0x80, 0x3f
.L_0:


//--------------------- .text._Z19LinearSVMEvaluationPfS_fiiiiS_ --------------------------
	.section	.text._Z19LinearSVMEvaluationPfS_fiiiiS_,"ax",@progbits
	.align	128
        .global         _Z19LinearSVMEvaluationPfS_fiiiiS_
        .type           _Z19LinearSVMEvaluationPfS_fiiiiS_,@function
        .size           _Z19LinearSVMEvaluationPfS_fiiiiS_,(.L_x_213 - _Z19LinearSVMEvaluationPfS_fiiiiS_)
        .other          _Z19LinearSVMEvaluationPfS_fiiiiS_,@"STO_CUDA_ENTRY STV_DEFAULT"
_Z19LinearSVMEvaluationPfS_fiiiiS_:
.text._Z19LinearSVMEvaluationPfS_fiiiiS_:
[----:B------:R-:W-:Y:S01]  /*0000*/  LDC R1, c[0x0][0x37c] ;  /* 0x0000df00ff017b82 */ /* 0x000fe20000000800 */
[----:B------:R-:W0:Y:S01]  /*0010*/  LDCU UR5, c[0x0][0x3a0] ;  /* 0x00007400ff0577ac */ /* 0x000e220008000800 */
[----:B------:R-:W1:Y:S06]  /*0020*/  S2R R0, SR_TID.X ;  /* 0x0000000000007919 */ /* 0x000e6c0000002100 */
[----:B------:R-:W2:Y:S01]  /*0030*/  S2UR UR6, SR_CgaCtaId ;  /* 0x00000000000679c3 */ /* 0x000ea20000008800 */
[----:B------:R-:W0:Y:S01]  /*0040*/  LDCU UR7, c[0x0][0x398] ;  /* 0x00007300ff0777ac */ /* 0x000e220008000800 */
[----:B------:R-:W3:Y:S01]  /*0050*/  LDCU UR10, c[0x0][0x360] ;  /* 0x00006c00ff0a77ac */ /* 0x000ee20008000800 */
[----:B------:R-:W-:Y:S01]  /*0060*/  UMOV UR4, 0x400 ;  /* 0x0000040000047882 */ /* 0x000fe20000000000 */
[----:B------:R-:W4:Y:S01]  /*0070*/  LDCU.64 UR8, c[0x0][0x358] ;  /* 0x00006b00ff0877ac */ /* 0x000f220008000a00 */
[----:B0-----:R-:W-:-:S04]  /*0080*/  UIMAD UR5, UR5, UR7, URZ ;  /* 0x00000007050572a4 */ /* 0x001fc8000f8e02ff */
[----:B------:R-:W-:Y:S01]  /*0090*/  UISETP.GE.AND UP0, UPT, UR5, 0x1, UPT ;  /* 0x000000010500788c */ /* 0x000fe2000bf06270 */
[----:B---3--:R-:W-:Y:S01]  /*00a0*/  MOV R3, UR10 ;  /* 0x0000000a00037c02 */ /* 0x008fe20008000f00 */
[----:B--2---:R-:W-:-:S06]  /*00b0*/  ULEA UR4, UR6, UR4, 0x18 ;  /* 0x0000000406047291 */ /* 0x004fcc000f8ec0ff */
[----:B-1----:R-:W-:Y:S01]  /*00c0*/  LEA R2, R0, UR4, 0x2 ;  /* 0x0000000400027c11 */ /* 0x002fe2000f8e10ff */
[----:B----4-:R-:W-:Y:S06]  /*00d0*/  BRA.U !UP0, `(.L_x_0) ;  /* 0x0000001108747547 */ /* 0x010fec000b800000 */
[----:B------:R-:W-:Y:S01]  /*00e0*/  UISETP.GE.U32.AND UP0, UPT, UR5, 0x10, UPT ;  /* 0x000000100500788c */ /* 0x000fe2000bf06070 */
[----:B------:R-:W-:-:S08]  /*00f0*/  UMOV UR4, URZ ;  /* 0x000000ff00047c82 */ /* 0x000fd00008000000 */
[----:B------:R-:W-:Y:S05]  /*0100*/  BRA.U !UP0, `(.L_x_1) ;  /* 0x00000009085c7547 */ /* 0x000fea000b800000 */
[----:B------:R-:W-:Y:S01]  /*0110*/  ULOP3.LUT UR4, UR5, 0x7ffffff0, URZ, 0xc0, !UPT ;  /* 0x7ffffff005047892 */ /* 0x000fe2000f8ec0ff */
[CC--:B------:R-:W-:Y:S01]  /*0120*/  IADD3 R19, PT, PT, R3.reuse, R0.reuse, RZ ;  /* 0x0000000003137210 */ /* 0x0c0fe20007ffe0ff */
[C-C-:B------:R-:W-:Y:S01]  /*0130*/  IMAD R6, R3.reuse, 0x3, R0.reuse ;  /* 0x0000000303067824 */ /* 0x140fe200078e0200 */
[CC--:B------:R-:W-:Y:S01]  /*0140*/  LEA R4, R3.reuse, R0.reuse, 0x1 ;  /* 0x0000000003047211 */ /* 0x0c0fe200078e08ff */
[C-C-:B------:R-:W-:Y:S01]  /*0150*/  IMAD R10, R3.reuse, 0x5, R0.reuse ;  /* 0x00000005030a7824 */ /* 0x140fe200078e0200 */
[CC--:B------:R-:W-:Y:S01]  /*0160*/  LEA R8, R3.reuse, R0.reuse, 0x2 ;  /* 0x0000000003087211 */ /* 0x0c0fe200078e10ff */
[C-C-:B------:R-:W-:Y:S01]  /*0170*/  IMAD R12, R3.reuse, 0x6, R0.reuse ;  /* 0x00000006030c7824 */ /* 0x140fe200078e0200 */
[CC--:B------:R-:W-:Y:S01]  /*0180*/  LEA R16, R3.reuse, R0.reuse, 0x3 ;  /* 0x0000000003107211 */ /* 0x0c0fe200078e18ff */
[C-C-:B------:R-:W-:Y:S01]  /*0190*/  IMAD R14, R3.reuse, 0x7, R0.reuse ;  /* 0x00000007030e7824 */ /* 0x140fe200078e0200 */
[----:B------:R-:W-:Y:S01]  /*01a0*/  MOV R17, R0 ;  /* 0x0000000000117202 */ /* 0x000fe20000000f00 */
[C-C-:B------:R-:W-:Y:S01]  /*01b0*/  IMAD R18, R3.reuse, 0x9, R0.reuse ;  /* 0x0000000903127824 */ /* 0x140fe200078e0200 */
[----:B------:R-:W-:Y:S01]  /*01c0*/  UIADD3 UR6, UPT, UPT, -UR4, URZ, URZ ;  /* 0x000000ff04067290 */ /* 0x000fe2000fffe1ff */
[----:B------:R-:W-:-:S02]  /*01d0*/  IMAD R5, R3, 0xa, R0 ;  /* 0x0000000a03057824 */ /* 0x000fc400078e0200 */
[C-C-:B------:R-:W-:Y:S02]  /*01e0*/  IMAD R7, R3.reuse, 0xb, R0.reuse ;  /* 0x0000000b03077824 */ /* 0x140fe400078e0200 */
[C-C-:B------:R-:W-:Y:S02]  /*01f0*/  IMAD R9, R3.reuse, 0xc, R0.reuse ;  /* 0x0000000c03097824 */ /* 0x140fe400078e0200 */
[C-C-:B------:R-:W-:Y:S02]  /*0200*/  IMAD R11, R3.reuse, 0xd, R0.reuse ;  /* 0x0000000d030b7824 */ /* 0x140fe400078e0200 */
[C-C-:B------:R-:W-:Y:S02]  /*0210*/  IMAD R13, R3.reuse, 0xe, R0.reuse ;  /* 0x0000000e030d7824 */ /* 0x140fe400078e0200 */
[----:B------:R-:W-:-:S07]  /*0220*/  IMAD R15, R3, 0xf, R0 ;  /* 0x0000000f030f7824 */ /* 0x000fce00078e0200 */
.L_x_2:
[----:B------:R-:W0:Y:S08]  /*0230*/  LDC.64 R20, c[0x0][0x380] ;  /* 0x0000e000ff147b82 */ /* 0x000e300000000a00 */
[----:B-1----:R-:W1:Y:S01]  /*0240*/  LDC.64 R22, c[0x0][0x388] ;  /* 0x0000e200ff167b82 */ /* 0x002e620000000a00 */
[----:B0-----:R-:W-:-:S06]  /*0250*/  IMAD.WIDE.U32 R26, R17, 0x4, R20 ;  /* 0x00000004111a7825 */ /* 0x001fcc00078e0014 */
[----:B------:R-:W2:Y:S01]  /*0260*/  LDG.E R26, desc[UR8][R26.64] ;  /* 0x000000081a1a7981 */ /* 0x000ea2000c1e1900 */
[----:B-1----:R-:W-:-:S06]  /*0270*/  IMAD.WIDE.U32 R28, R17, 0x4, R22 ;  /* 0x00000004111c7825 */ /* 0x002fcc00078e0016 */
[----:B------:R-:W2:Y:S01]  /*0280*/  LDG.E R29, desc[UR8][R28.64] ;  /* 0x000000081c1d7981 */ /* 0x000ea2000c1e1900 */
[----:B------:R-:W-:-:S04]  /*0290*/  IMAD.WIDE.U32 R24, R19, 0x4, R20 ;  /* 0x0000000413187825 */ /* 0x000fc800078e0014 */
[----:B--2---:R-:W-:-:S05]  /*02a0*/  FMUL R29, R26, R29 ;  /* 0x0000001d1a1d7220 */ /* 0x004fca0000400000 */
[----:B------:R0:W-:Y:S01]  /*02b0*/  STS [R2], R29 ;  /* 0x0000001d02007388 */ /* 0x0001e20000000800 */
[----:B------:R-:W-:Y:S06]  /*02c0*/  BAR.SYNC.DEFER_BLOCKING 0x0 ;  /* 0x0000000000007b1d */ /* 0x000fec0000010000 */
[----:B------:R1:W2:Y:S02]  /*02d0*/  LDG.E R26, desc[UR8][R24.64] ;  /* 0x00000008181a7981 */ /* 0x0002a4000c1e1900 */
[----:B-1----:R-:W-:-:S06]  /*02e0*/  IMAD.WIDE.U32 R24, R19, 0x4, R22 ;  /* 0x0000000413187825 */ /* 0x002fcc00078e0016 */
[----:B------:R-:W2:Y:S01]  /*02f0*/  LDG.E R25, desc[UR8][R24.64] ;  /* 0x0000000818197981 */ /* 0x000ea2000c1e1900 */
[----:B0-----:R-:W-:-:S04]  /*0300*/  IMAD.WIDE.U32 R28, R4, 0x4, R22 ;  /* 0x00000004041c7825 */ /* 0x001fc800078e0016 */
[----:B--2---:R-:W-:-:S05]  /*0310*/  FMUL R27, R26, R25 ;  /* 0x000000191a1b7220 */ /* 0x004fca0000400000 */
[----:B------:R0:W-:Y:S01]  /*0320*/  STS [R2], R27 ;  /* 0x0000001b02007388 */ /* 0x0001e20000000800 */
[----:B------:R-:W-:Y:S01]  /*0330*/  BAR.SYNC.DEFER_BLOCKING 0x0 ;  /* 0x0000000000007b1d */ /* 0x000fe20000010000 */
[----:B0-----:R-:W-:-:S06]  /*0340*/  IMAD.WIDE.U32 R26, R4, 0x4, R20 ;  /* 0x00000004041a7825 */ /* 0x001fcc00078e0014 */
[----:B------:R-:W2:Y:S04]  /*0350*/  LDG.E R26, desc[UR8][R26.64] ;  /* 0x000000081a1a7981 */ /* 0x000ea8000c1e1900 */
        /* <DEDUP_REMOVED lines=79> */
[----:B--2---:R-:W-:Y:S01]  /*0850*/  FMUL R25, R26, R25 ;  /* 0x000000191a197220 */ /* 0x004fe20000400000 */
[----:B------:R-:W-:-:S04]  /*0860*/  IMAD.WIDE.U32 R26, R13, 0x4, R20 ;  /* 0x000000040d1a7825 */ /* 0x000fc800078e0014 */
[----:B------:R0:W-:Y:S01]  /*0870*/  STS [R2], R25 ;  /* 0x0000001902007388 */ /* 0x0001e20000000800 */
[----:B------:R-:W-:Y:S06]  /*0880*/  BAR.SYNC.DEFER_BLOCKING 0x0 ;  /* 0x0000000000007b1d */ /* 0x000fec0000010000 */
[----:B------:R-:W2:Y:S04]  /*0890*/  LDG.E R26, desc[UR8][R26.64] ;  /* 0x000000081a1a7981 */ /* 0x000ea8000c1e1900 */
[----:B------:R-:W2:Y:S01]  /*08a0*/  LDG.E R29, desc[UR8][R28.64] ;  /* 0x000000081c1d7981 */ /* 0x000ea2000c1e1900 */
[----:B------:R-:W-:-:S04]  /*08b0*/  IMAD.WIDE.U32 R20, R15, 0x4, R20 ;  /* 0x000000040f147825 */ /* 0x000fc800078e0014 */
[----:B------:R-:W-:-:S04]  /*08c0*/  IMAD.WIDE.U32 R22, R15, 0x4, R22 ;  /* 0x000000040f167825 */ /* 0x000fc800078e0016 */
[----:B--2---:R-:W-:-:S05]  /*08d0*/  FMUL R29, R26, R29 ;  /* 0x0000001d1a1d7220 */ /* 0x004fca0000400000 */
[----:B------:R1:W-:Y:S01]  /*08e0*/  STS [R2], R29 ;  /* 0x0000001d02007388 */ /* 0x0003e20000000800 */
[----:B------:R-:W-:Y:S06]  /*08f0*/  BAR.SYNC.DEFER_BLOCKING 0x0 ;  /* 0x0000000000007b1d */ /* 0x000fec0000010000 */
[----:B------:R-:W0:Y:S04]  /*0900*/  LDG.E R20, desc[UR8][R20.64] ;  /* 0x0000000814147981 */ /* 0x000e28000c1e1900 */
[----:B------:R-:W0:Y:S01]  /*0910*/  LDG.E R23, desc[UR8][R22.64] ;  /* 0x0000000816177981 */ /* 0x000e22000c1e1900 */
[----:B------:R-:W-:Y:S01]  /*0920*/  UIADD3 UR6, UPT, UPT, UR6, 0x10, URZ ;  /* 0x0000001006067890 */ /* 0x000fe2000fffe0ff */
[----:B------:R-:W-:-:S02]  /*0930*/  LEA R19, R3, R19, 0x4 ;  /* 0x0000001303137211 */ /* 0x000fc400078e20ff */
[C---:B------:R-:W-:Y:S01]  /*0940*/  LEA R4, R3.reuse, R4, 0x4 ;  /* 0x0000000403047211 */ /* 0x040fe200078e20ff */
[----:B------:R-:W-:Y:S01]  /*0950*/  UISETP.NE.AND UP0, UPT, UR6, URZ, UPT ;  /* 0x000000ff0600728c */ /* 0x000fe2000bf05270 */
[C---:B------:R-:W-:Y:S02]  /*0960*/  LEA R6, R3.reuse, R6, 0x4 ;  /* 0x0000000603067211 */ /* 0x040fe400078e20ff */
[C---:B------:R-:W-:Y:S02]  /*0970*/  LEA R8, R3.reuse, R8, 0x4 ;  /* 0x0000000803087211 */ /* 0x040fe400078e20ff */
[C---:B------:R-:W-:Y:S02]  /*0980*/  LEA R10, R3.reuse, R10, 0x4 ;  /* 0x0000000a030a7211 */ /* 0x040fe400078e20ff */
[C---:B------:R-:W-:Y:S02]  /*0990*/  LEA R12, R3.reuse, R12, 0x4 ;  /* 0x0000000c030c7211 */ /* 0x040fe400078e20ff */
[----:B------:R-:W-:-:S02]  /*09a0*/  LEA R14, R3, R14, 0x4 ;  /* 0x0000000e030e7211 */ /* 0x000fc400078e20ff */
[C---:B------:R-:W-:Y:S02]  /*09b0*/  LEA R16, R3.reuse, R16, 0x4 ;  /* 0x0000001003107211 */ /* 0x040fe400078e20ff */
[C---:B------:R-:W-:Y:S02]  /*09c0*/  LEA R18, R3.reuse, R18, 0x4 ;  /* 0x0000001203127211 */ /* 0x040fe400078e20ff */
[C---:B------:R-:W-:Y:S02]  /*09d0*/  LEA R5, R3.reuse, R5, 0x4 ;  /* 0x0000000503057211 */ /* 0x040fe400078e20ff */
[C---:B------:R-:W-:Y:S02]  /*09e0*/  LEA R7, R3.reuse, R7, 0x4 ;  /* 0x0000000703077211 */ /* 0x040fe400078e20ff */
[C---:B------:R-:W-:Y:S02]  /*09f0*/  LEA R9, R3.reuse, R9, 0x4 ;  /* 0x0000000903097211 */ /* 0x040fe400078e20ff */
[----:B------:R-:W-:-:S02]  /*0a00*/  LEA R11, R3, R11, 0x4 ;  /* 0x0000000b030b7211 */ /* 0x000fc400078e20ff */
[C---:B------:R-:W-:Y:S02]  /*0a10*/  LEA R13, R3.reuse, R13, 0x4 ;  /* 0x0000000d030d7211 */ /* 0x040fe400078e20ff */
[C---:B------:R-:W-:Y:S02]  /*0a20*/  LEA R15, R3.reuse, R15, 0x4 ;  /* 0x0000000f030f7211 */ /* 0x040fe400078e20ff */
[----:B------:R-:W-:Y:S01]  /*0a30*/  LEA R17, R3, R17, 0x4 ;  /* 0x0000001103117211 */ /* 0x000fe200078e20ff */
[----:B0-----:R-:W-:-:S05]  /*0a40*/  FMUL R25, R20, R23 ;  /* 0x0000001714197220 */ /* 0x001fca0000400000 */
[----:B------:R1:W-:Y:S01]  /*0a50*/  STS [R2], R25 ;  /* 0x0000001902007388 */ /* 0x0003e20000000800 */
[----:B------:R-:W-:Y:S06]  /*0a60*/  BAR.SYNC.DEFER_BLOCKING 0x0 ;  /* 0x0000000000007b1d */ /* 0x000fec0000010000 */
[----:B------:R-:W-:Y:S05]  /*0a70*/  BRA.U UP0, `(.L_x_2) ;  /* 0xfffffff500ec7547 */ /* 0x000fea000b83ffff */
.L_x_1:
[----:B------:R-:W-:-:S09]  /*0a80*/  ULOP3.LUT UP0, UR6, UR5, 0xf, URZ, 0xc0, !UPT ;  /* 0x0000000f05067892 */ /* 0x000fd2000f80c0ff */
[----:B------:R-:W-:Y:S05]  /*0a90*/  BRA.U !UP0, `(.L_x_0) ;  /* 0x0000000908047547 */ /* 0x000fea000b800000 */
[----:B------:R-:W-:Y:S02]  /*0aa0*/  UISETP.GE.U32.AND UP0, UPT, UR6, 0x8, UPT ;  /* 0x000000080600788c */ /* 0x000fe4000bf06070 */
[----:B------:R-:W-:-:S04]  /*0ab0*/  ULOP3.LUT UR7, UR5, 0x7, URZ, 0xc0, !UPT ;  /* 0x0000000705077892 */ /* 0x000fc8000f8ec0ff */
[----:B------:R-:W-:-:S03]  /*0ac0*/  UISETP.NE.AND UP1, UPT, UR7, URZ, UPT ;  /* 0x000000ff0700728c */ /* 0x000fc6000bf25270 */
[----:B------:R-:W-:Y:S08]  /*0ad0*/  BRA.U !UP0, `(.L_x_3) ;  /* 0x00000005080c7547 */ /* 0x000ff0000b800000 */
[----:B------:R-:W0:Y:S01]  /*0ae0*/  LDC.64 R4, c[0x0][0x380] ;  /* 0x0000e000ff047b82 */ /* 0x000e220000000a00 */
[----:B------:R-:W-:-:S07]  /*0af0*/  IMAD R13, R3, UR4, R0 ;  /* 0x00000004030d7c24 */ /* 0x000fce000f8e0200 */
[----:B------:R-:W2:Y:S01]  /*0b00*/  LDC.64 R6, c[0x0][0x388] ;  /* 0x0000e200ff067b82 */ /* 0x000ea20000000a00 */
[----:B0-----:R-:W-:-:S06]  /*0b10*/  IMAD.WIDE.U32 R8, R13, 0x4, R4 ;  /* 0x000000040d087825 */ /* 0x001fcc00078e0004 */
[----:B------:R-:W3:Y:S01]  /*0b20*/  LDG.E R8, desc[UR8][R8.64] ;  /* 0x0000000808087981 */ /* 0x000ee2000c1e1900 */
[----:B--2---:R-:W-:-:S06]  /*0b30*/  IMAD.WIDE.U32 R10, R13, 0x4, R6 ;  /* 0x000000040d0a7825 */ /* 0x004fcc00078e0006 */
[----:B------:R-:W3:Y:S01]  /*0b40*/  LDG.E R11, desc[UR8][R10.64] ;  /* 0x000000080a0b7981 */ /* 0x000ee2000c1e1900 */
[----:B------:R-:W-:-:S05]  /*0b50*/  IADD3 R19, PT, PT, R3, R13, RZ ;  /* 0x0000000d03137210 */ /* 0x000fca0007ffe0ff */
[----:B------:R-:W-:-:S04]  /*0b60*/  IMAD.WIDE.U32 R12, R19, 0x4, R4 ;  /* 0x00000004130c7825 */ /* 0x000fc800078e0004 */
[----:B------:R-:W-:-:S04]  /*0b70*/  IMAD.WIDE.U32 R14, R19, 0x4, R6 ;  /* 0x00000004130e7825 */ /* 0x000fc800078e0006 */
[----:B---3--:R-:W-:-:S05]  /*0b80*/  FMUL R17, R8, R11 ;  /* 0x0000000b08117220 */ /* 0x008fca0000400000 */
[----:B------:R0:W-:Y:S01]  /*0b90*/  STS [R2], R17 ;  /* 0x0000001102007388 */ /* 0x0001e20000000800 */
[----:B------:R-:W-:Y:S06]  /*0ba0*/  BAR.SYNC.DEFER_BLOCKING 0x0 ;  /* 0x0000000000007b1d */ /* 0x000fec0000010000 */
[----:B------:R-:W2:Y:S04]  /*0bb0*/  LDG.E R12, desc[UR8][R12.64] ;  /* 0x000000080c0c7981 */ /* 0x000ea8000c1e1900 */
[----:B------:R-:W2:Y:S01]  /*0bc0*/  LDG.E R15, desc[UR8][R14.64] ;  /* 0x000000080e0f7981 */ /* 0x000ea2000c1e1900 */
[----:B------:R-:W-:-:S05]  /*0bd0*/  IADD3 R21, PT, PT, R3, R19, RZ ;  /* 0x0000001303157210 */ /* 0x000fca0007ffe0ff */
[----:B------:R-:W-:-:S04]  /*0be0*/  IMAD.WIDE.U32 R8, R21, 0x4, R4 ;  /* 0x0000000415087825 */ /* 0x000fc800078e0004 */
[----:B------:R-:W-:-:S04]  /*0bf0*/  IMAD.WIDE.U32 R10, R21, 0x4, R6 ;  /* 0x00000004150a7825 */ /* 0x000fc800078e0006 */
[----:B--2---:R-:W-:-:S05]  /*0c00*/  FMUL R19, R12, R15 ;  /* 0x0000000f0c137220 */ /* 0x004fca0000400000 */
[----:B------:R2:W-:Y:S01]  /*0c10*/  STS [R2], R19 ;  /* 0x0000001302007388 */ /* 0x0005e20000000800 */
[----:B------:R-:W-:Y:S06]  /*0c20*/  BAR.SYNC.DEFER_BLOCKING 0x0 ;  /* 0x0000000000007b1d */ /* 0x000fec0000010000 */
[----:B------:R-:W0:Y:S04]  /*0c30*/  LDG.E R8, desc[UR8][R8.64] ;  /* 0x0000000808087981 */ /* 0x000e28000c1e1900 */
[----:B------:R-:W0:Y:S01]  /*0c40*/  LDG.E R11, desc[UR8][R10.64] ;  /* 0x000000080a0b7981 */ /* 0x000e22000c1e1900 */
[----:B------:R-:W-:-:S05]  /*0c50*/  IADD3 R21, PT, PT, R3, R21, RZ ;  /* 0x0000001503157210 */ /* 0x000fca0007ffe0ff */
[----:B------:R-:W-:-:S04]  /*0c60*/  IMAD.WIDE.U32 R12, R21, 0x4, R4 ;  /* 0x00000004150c7825 */ /* 0x000fc800078e0004 */
[----:B------:R-:W-:-:S04]  /*0c70*/  IMAD.WIDE.U32 R14, R21, 0x4, R6 ;  /* 0x00000004150e7825 */ /* 0x000fc800078e0006 */
[----:B0-----:R-:W-:-:S05]  /*0c80*/  FMUL R17, R8, R11 ;  /* 0x0000000b08117220 */ /* 0x001fca0000400000 */
        /* <DEDUP_REMOVED lines=36> */
[----:B------:R-:W-:Y:S01]  /*0ed0*/  UIADD3 UR4, UPT, UPT, UR4, 0x8, URZ ;  /* 0x0000000804047890 */ /* 0x000fe2000fffe0ff */
[----:B--2---:R-:W-:-:S05]  /*0ee0*/  FMUL R15, R4, R7 ;  /* 0x00000007040f7220 */ /* 0x004fca0000400000 */
[----:B------:R0:W-:Y:S01]  /*0ef0*/  STS [R2], R15 ;  /* 0x0000000f02007388 */ /* 0x0001e20000000800 */
[----:B------:R-:W-:Y:S06]  /*0f00*/  BAR.SYNC.DEFER_BLOCKING 0x0 ;  /* 0x0000000000007b1d */ /* 0x000fec0000010000 */
.L_x_3:
[----:B------:R-:W-:Y:S05]  /*0f10*/  BRA.U !UP1, `(.L_x_0) ;  /* 0x0000000109e47547 */ /* 0x000fea000b800000 */
[----:B------:R-:W-:Y:S02]  /*0f20*/  UISETP.GE.U32.AND UP0, UPT, UR7, 0x4, UPT ;  /* 0x000000040700788c */ /* 0x000fe4000bf06070 */
[----:B------:R-:W-:-:S04]  /*0f30*/  ULOP3.LUT UR5, UR5, 0x3, URZ, 0xc0, !UPT ;  /* 0x0000000305057892 */ /* 0x000fc8000f8ec0ff */
[----:B------:R-:W-:-:S03]  /*0f40*/  UISETP.NE.AND UP1, UPT, UR5, URZ, UPT ;  /* 0x000000ff0500728c */ /* 0x000fc6000bf25270 */
[----:B------:R-:W-:Y:S08]  /*0f50*/  BRA.U !UP0, `(.L_x_4) ;  /* 0x00000001088c7547 */ /* 0x000ff0000b800000 */
[----:B------:R-:W2:Y:S01]  /*0f60*/  LDC.64 R6, c[0x0][0x380] ;  /* 0x0000e000ff067b82 */ /* 0x000ea20000000a00 */
[----:B0-----:R-:W-:-:S07]  /*0f70*/  IMAD R13, R3, UR4, R0 ;  /* 0x00000004030d7c24 */ /* 0x001fce000f8e0200 */
[----:B------:R-:W0:Y:S01]  /*0f80*/  LDC.64 R4, c[0x0][0x388] ;  /* 0x0000e200ff047b82 */ /* 0x000e220000000a00 */
[----:B--2---:R-:W-:-:S06]  /*0f90*/  IMAD.WIDE.U32 R8, R13, 0x4, R6 ;  /* 0x000000040d087825 */ /* 0x004fcc00078e0006 */
[----:B------:R-:W2:Y:S01]  /*0fa0*/  LDG.E R8, desc[UR8][R8.64] ;  /* 0x0000000808087981 */ /* 0x000ea2000c1e1900 */
[----:B0-----:R-:W-:-:S06]  /*0fb0*/  IMAD.WIDE.U32 R10, R13, 0x4, R4 ;  /* 0x000000040d0a7825 */ /* 0x001fcc00078e0004 */
[----:B------:R-:W2:Y:S01]  /*0fc0*/  LDG.E R11, desc[UR8][R10.64] ;  /* 0x000000080a0b7981 */ /* 0x000ea2000c1e1900 */
[----:B------:R-:W-:-:S05]  /*0fd0*/  IADD3 R19, PT, PT, R3, R13, RZ ;  /* 0x0000000d03137210 */ /* 0x000fca0007ffe0ff */
[----:B------:R-:W-:-:S04]  /*0fe0*/  IMAD.WIDE.U32 R12, R19, 0x4, R6 ;  /* 0x00000004130c7825 */ /* 0x000fc800078e0006 */
[----:B------:R-:W-:-:S04]  /*0ff0*/  IMAD.WIDE.U32 R14, R19, 0x4, R4 ;  /* 0x00000004130e7825 */ /* 0x000fc800078e0004 */
[----:B--2---:R-:W-:-:S05]  /*1000*/  FMUL R17, R8, R11 ;  /* 0x0000000b08117220 */ /* 0x004fca0000400000 */
[----:B------:R2:W-:Y:S01]  /*1010*/  STS [R2], R17 ;  /* 0x0000001102007388 */ /* 0x0005e20000000800 */
[----:B------:R-:W-:Y:S06]  /*1020*/  BAR.SYNC.DEFER_BLOCKING 0x0 ;  /* 0x0000000000007b1d */ /* 0x000fec0000010000 */
[----:B------:R-:W3:Y:S04]  /*1030*/  LDG.E R12, desc[UR8][R12.64] ;  /* 0x000000080c0c7981 */ /* 0x000ee8000c1e1900 */
[----:B------:R-:W3:Y:S01]  /*1040*/  LDG.E R15, desc[UR8][R14.64] ;  /* 0x000000080e0f7981 */ /* 0x000ee2000c1e1900 */
[----:B------:R-:W-:-:S05]  /*1050*/  IADD3 R21, PT, PT, R3, R19, RZ ;  /* 0x0000001303157210 */ /* 0x000fca0007ffe0ff */
[----:B------:R-:W-:-:S04]  /*1060*/  IMAD.WIDE.U32 R8, R21, 0x4, R6 ;  /* 0x0000000415087825 */ /* 0x000fc800078e0006 */
[----:B------:R-:W-:-:S04]  /*1070*/  IMAD.WIDE.U32 R10, R21, 0x4, R4 ;  /* 0x00000004150a7825 */ /* 0x000fc800078e0004 */
[----:B---3--:R-:W-:-:S05]  /*1080*/  FMUL R19, R12, R15 ;  /* 0x0000000f0c137220 */ /* 0x008fca0000400000 */
        /* <DEDUP_REMOVED lines=12> */
[----:B------:R-:W-:Y:S01]  /*1150*/  UIADD3 UR4, UPT, UPT, UR4, 0x4, URZ ;  /* 0x0000000404047890 */ /* 0x000fe2000fffe0ff */
[----:B---3--:R-:W-:-:S05]  /*1160*/  FMUL R15, R6, R5 ;  /* 0x00000005060f7220 */ /* 0x008fca0000400000 */
[----:B------:R2:W-:Y:S01]  /*1170*/  STS [R2], R15 ;  /* 0x0000000f02007388 */ /* 0x0005e20000000800 */
[----:B------:R-:W-:Y:S06]  /*1180*/  BAR.SYNC.DEFER_BLOCKING 0x0 ;  /* 0x0000000000007b1d */ /* 0x000fec0000010000 */
.L_x_4:
[----:B------:R-:W-:Y:S05]  /*1190*/  BRA.U !UP1, `(.L_x_0) ;  /* 0x0000000109447547 */ /* 0x000fea000b800000 */
[----:B------:R-:W-:Y:S01]  /*11a0*/  IMAD R4, R3, UR4, R0 ;  /* 0x0000000403047c24 */ /* 0x000fe2000f8e0200 */
[----:B------:R-:W3:Y:S03]  /*11b0*/  LDCU.128 UR12, c[0x0][0x380] ;  /* 0x00007000ff0c77ac */ /* 0x000ee60008000c00 */
[----:B------:R-:W-:Y:S01]  /*11c0*/  IMAD.WIDE.U32 R4, R4, 0x4, RZ ;  /* 0x0000000404047825 */ /* 0x000fe200078e00ff */
[----:B------:R-:W-:-:S12]  /*11d0*/  UIADD3 UR5, UPT, UPT, -UR5, URZ, URZ ;  /* 0x000000ff05057290 */ /* 0x000fd8000fffe1ff */
.L_x_5:
[C---:B---3--:R-:W-:Y:S02]  /*11e0*/  IADD3 R8, P1, PT, R4.reuse, UR14, RZ ;  /* 0x0000000e04087c10 */ /* 0x048fe4000ff3e0ff */
[----:B------:R-:W-:Y:S02]  /*11f0*/  IADD3 R6, P0, PT, R4, UR12, RZ ;  /* 0x0000000c04067c10 */ /* 0x000fe4000ff1e0ff */
[C---:B------:R-:W-:Y:S02]  /*1200*/  IADD3.X R9, PT, PT, R5.reuse, UR15, RZ, P1, !PT ;  /* 0x0000000f05097c10 */ /* 0x040fe40008ffe4ff */
[----:B------:R-:W-:-:S04]  /*1210*/  IADD3.X R7, PT, PT, R5, UR13, RZ, P0, !PT ;  /* 0x0000000d05077c10 */ /* 0x000fc800087fe4ff */
[----:B------:R-:W3:Y:S04]  /*1220*/  LDG.E R9, desc[UR8][R8.64] ;  /* 0x0000000808097981 */ /* 0x000ee8000c1e1900 */
[----:B------:R-:W3:Y:S01]  /*1230*/  LDG.E R6, desc[UR8][R6.64] ;  /* 0x0000000806067981 */ /* 0x000ee2000c1e1900 */
[----:B------:R-:W-:-:S04]  /*1240*/  UIADD3 UR5, UPT, UPT, UR5, 0x1, URZ ;  /* 0x0000000105057890 */ /* 0x000fc8000fffe0ff */
[----:B------:R-:W-:Y:S01]  /*1250*/  UISETP.NE.AND UP0, UPT, UR5, URZ, UPT ;  /* 0x000000ff0500728c */ /* 0x000fe2000bf05270 */
[----:B------:R-:W-:-:S04]  /*1260*/  IMAD.WIDE.U32 R4, R3, 0x4, R4 ;  /* 0x0000000403047825 */ /* 0x000fc800078e0004 */
[----:B---34-:R-:W-:-:S05]  /*1270*/  FMUL R11, R6, R9 ;  /* 0x00000009060b7220 */ /* 0x018fca0000400000 */
[----:B------:R4:W-:Y:S01]  /*1280*/  STS [R2], R11 ;  /* 0x0000000b02007388 */ /* 0x0009e20000000800 */
[----:B------:R-:W-:Y:S06]  /*1290*/  BAR.SYNC.DEFER_BLOCKING 0x0 ;  /* 0x0000000000007b1d */ /* 0x000fec0000010000 */
[----:B------:R-:W-:Y:S05]  /*12a0*/  BRA.U UP0, `(.L_x_5) ;  /* 0xfffffffd00cc7547 */ /* 0x000fea000b83ffff */
.L_x_0:
[----:B------:R-:W-:Y:S02]  /*12b0*/  ISETP.GE.U32.AND P1, PT, R3, 0x2, PT ;  /* 0x000000020300780c */ /* 0x000fe40003f26070 */
[----:B------:R-:W-:-:S11]  /*12c0*/  ISETP.NE.AND P0, PT, R0, RZ, PT ;  /* 0x000000ff0000720c */ /* 0x000fd60003f05270 */
[----:B------:R-:W-:Y:S05]  /*12d0*/  @!P1 BRA `(.L_x_6) ;  /* 0x00000000002c9947 */ /* 0x000fea0003800000 */
.L_x_7:
[----:B------:R-:W-:-:S04]  /*12e0*/  SHF.R.U32.HI R7, RZ, 0x1, R3 ;  /* 0x00000001ff077819 */ /* 0x000fc80000011603 */
[----:B------:R-:W-:-:S13]  /*12f0*/  ISETP.GE.U32.AND P1, PT, R0, R7, PT ;  /* 0x000000070000720c */ /* 0x000fda0003f26070 */
[----:B------:R-:W-:Y:S01]  /*1300*/  @!P1 LEA R4, R7, R2, 0x2 ;  /* 0x0000000207049211 */ /* 0x000fe200078e10ff */
[----:B------:R-:W-:Y:S05]  /*1310*/  @!P1 LDS R5, [R2] ;  /* 0x0000000002059984 */ /* 0x000fea0000000800 */
[----:B------:R-:W3:Y:S02]  /*1320*/  @!P1 LDS R4, [R4] ;  /* 0x0000000004049984 */ /* 0x000ee40000000800 */
[----:B---3--:R-:W-:-:S05]  /*1330*/  @!P1 FADD R5, R4, R5 ;  /* 0x0000000504059221 */ /* 0x008fca0000000000 */
[----:B------:R3:W-:Y:S01]  /*1340*/  @!P1 STS [R2], R5 ;  /* 0x0000000502009388 */ /* 0x0007e20000000800 */
[----:B------:R-:W-:Y:S01]  /*1350*/  BAR.SYNC.DEFER_BLOCKING 0x0 ;  /* 0x0000000000007b1d */ /* 0x000fe20000010000 */
[----:B------:R-:W-:Y:S02]  /*1360*/  ISETP.GT.U32.AND P1, PT, R3, 0x3, PT ;  /* 0x000000030300780c */ /* 0x000fe40003f24070 */
[----:B------:R-:W-:-:S11]  /*1370*/  MOV R3, R7 ;  /* 0x0000000700037202 */ /* 0x000fd60000000f00 */
[----:B---3--:R-:W-:Y:S05]  /*1380*/  @P1 BRA `(.L_x_7) ;  /* 0xfffffffc00d41947 */ /* 0x008fea000383ffff */
.L_x_6:
[----:B------:R-:W-:Y:S05]  /*1390*/  @P0 EXIT ;  /* 0x000000000000094d */ /* 0x000fea0003800000 */
[----:B------:R-:W3:Y:S01]  /*13a0*/  S2UR UR5, SR_CgaCtaId ;  /* 0x00000000000579c3 */ /* 0x000ee20000008800 */
[----:B------:R-:W-:-:S07]  /*13b0*/  UMOV UR4, 0x400 ;  /* 0x0000040000047882 */ /* 0x000fce0000000000 */
[----:B012-4-:R-:W0:Y:S01]  /*13c0*/  LDC.64 R2, c[0x0][0x3a8] ;  /* 0x0000ea00ff027b82 */ /* 0x017e220000000a00 */
[----:B---3--:R-:W-:Y:S01]  /*13d0*/  ULEA UR4, UR5, UR4, 0x18 ;  /* 0x0000000405047291 */ /* 0x008fe2000f8ec0ff */
[----:B------:R-:W1:Y:S08]  /*13e0*/  LDCU UR5, c[0x0][0x390] ;  /* 0x00007200ff0577ac */ /* 0x000e700008000800 */
[----:B------:R-:W1:Y:S02]  /*13f0*/  LDS R0, [UR4] ;  /* 0x00000004ff007984 */ /* 0x000e640008000800 */
[----:B-1----:R-:W-:-:S05]  /*1400*/  FADD R5, R0, -UR5 ;  /* 0x8000000500057e21 */ /* 0x002fca0008000000 */
[----:B------:R-:W-:Y:S04]  /*1410*/  STS [UR4], R5 ;  /* 0x00000005ff007988 */ /* 0x000fe80008000804 */
[----:B0-----:R-:W-:Y:S01]  /*1420*/  STG.E desc[UR8][R2.64], R5 ;  /* 0x0000000502007986 */ /* 0x001fe2000c101908 */
[----:B------:R-:W-:Y:S05]  /*1430*/  EXIT ;  /* 0x000000000000794d */ /* 0x000fea0003800000 */
.L_x_8:
[----:B------:R-:W-:-:S00]  /*1440*/  BRA `(.L_x_8) ;  /* 0xfffffffc00fc7947 */ /* 0x000fc0000383ffff */
[----:B------:R-:W-:-:S00]  /*1450*/  NOP ;  /* 0x0000000000007918 */ /* 0x000fc00000000000 */
        /* <DEDUP_REMOVED lines=10> */
.L_x_213:


//--------------------- .text._Z6l2normPKiPf      --------------------------
	.section	.text._Z6l2normPKiPf,"ax",@progbits
	.align	128
        .global         _Z6l2normPKiPf
        .type           _Z6l2normPKiPf,@function
        .size           _Z6l2normPKiPf,(.L_x_206 - _Z6l2normPKiPf)
        .other          _Z6l2normPKiPf,@"STO_CUDA_ENTRY STV_DEFAULT"
_Z6l2normPKiPf:
.text._Z6l2normPKiPf:
[----:B------:R-:W-:Y:S01]  /*0000*/  LDC R1, c[0x0][0x37c] ;  /* 0x0000df00ff017b82 */ /* 0x000fe20000000800 */
[----:B------:R-:W0:Y:S07]  /*0010*/  S2R R4, SR_TID.Y ;  /* 0x0000000000047919 */ /* 0x000e2e0000002200 */
[----:B------:R-:W1:Y:S01]  /*0020*/  LDC.64 R6, c[0x0][0x380] ;  /* 0x0000e000ff067b82 */ /* 0x000e620000000a00 */
[----:B------:R-:W2:Y:S01]  /*0030*/  LDCU.64 UR6, c[0x0][0x358] ;  /* 0x00006b00ff0677ac */ /* 0x000ea20008000a00 */
[----:B------:R-:W0:Y:S02]  /*0040*/  S2R R27, SR_TID.X ;  /* 0x00000000001b7919 */ /* 0x000e240000002100 */
[----:B0-----:R-:W-:-:S04]  /*0050*/  LEA R5, R4, R27, 0x3 ;  /* 0x0000001b04057211 */ /* 0x001fc800078e18ff */
[----:B------:R-:W-:-:S05]  /*0060*/  LEA R3, R5, R5, 0x3 ;  /* 0x0000000505037211 */ /* 0x000fca00078e18ff */
[----:B-1----:R-:W-:-:S05]  /*0070*/  IMAD.WIDE.U32 R6, R3, 0x4, R6 ;  /* 0x0000000403067825 */ /* 0x002fca00078e0006 */
[----:B--2---:R-:W2:Y:S04]  /*0080*/  LDG.E R3, desc[UR6][R6.64] ;  /* 0x0000000606037981 */ /* 0x004ea8000c1e1900 */
[----:B------:R-:W3:Y:S04]  /*0090*/  LDG.E R9, desc[UR6][R6.64+0x4] ;  /* 0x0000040606097981 */ /* 0x000ee8000c1e1900 */
[----:B------:R-:W4:Y:S04]  /*00a0*/  LDG.E R11, desc[UR6][R6.64+0x8] ;  /* 0x00000806060b7981 */ /* 0x000f28000c1e1900 */
[----:B------:R-:W5:Y:S04]  /*00b0*/  LDG.E R13, desc[UR6][R6.64+0xc] ;  /* 0x00000c06060d7981 */ /* 0x000f68000c1e1900 */
[----:B------:R-:W5:Y:S04]  /*00c0*/  LDG.E R15, desc[UR6][R6.64+0x10] ;  /* 0x00001006060f7981 */ /* 0x000f68000c1e1900 */
[----:B------:R-:W5:Y:S04]  /*00d0*/  LDG.E R17, desc[UR6][R6.64+0x14] ;  /* 0x0000140606117981 */ /* 0x000f68000c1e1900 */
[----:B------:R-:W5:Y:S04]  /*00e0*/  LDG.E R19, desc[UR6][R6.64+0x18] ;  /* 0x0000180606137981 */ /* 0x000f68000c1e1900 */
[----:B------:R-:W5:Y:S04]  /*00f0*/  LDG.E R21, desc[UR6][R6.64+0x1c] ;  /* 0x00001c0606157981 */ /* 0x000f68000c1e1900 */
[----:B------:R-:W5:Y:S01]  /*0100*/  LDG.E R23, desc[UR6][R6.64+0x20] ;  /* 0x0000200606177981 */ /* 0x000f62000c1e1900 */
[----:B------:R-:W-:-:S02]  /*0110*/  MOV R0, 0x400 ;  /* 0x0000040000007802 */ /* 0x000fc40000000f00 */
[----:B------:R-:W-:Y:S01]  /*0120*/  ISETP.NE.AND P0, PT, R4, 0xf, PT ;  /* 0x0000000f0400780c */ /* 0x000fe20003f05270 */
[----:B------:R-:W0:Y:S03]  /*0130*/  S2R R25, SR_CgaCtaId ;  /* 0x0000000000197919 */ /* 0x000e260000008800 */
[----:B------:R-:W-:Y:S02]  /*0140*/  ISETP.EQ.OR P0, PT, R27, 0x7, !P0 ;  /* 0x000000071b00780c */ /* 0x000fe40004702670 */
[----:B0-----:R-:W-:-:S05]  /*0150*/  LEA R0, R25, R0, 0x18 ;  /* 0x0000000019007211 */ /* 0x001fca00078ec0ff */
[----:B------:R-:W-:-:S05]  /*0160*/  IMAD R2, R5, 0x24, R0 ;  /* 0x0000002405027824 */ /* 0x000fca00078e0200 */
[----:B--2---:R0:W-:Y:S04]  /*0170*/  STS [R2], R3 ;  /* 0x0000000302007388 */ /* 0x0041e80000000800 */
[----:B---3--:R0:W-:Y:S04]  /*0180*/  STS [R2+0x4], R9 ;  /* 0x0000040902007388 */ /* 0x0081e80000000800 */
[----:B----4-:R0:W-:Y:S04]  /*0190*/  STS [R2+0x8], R11 ;  /* 0x0000080b02007388 */ /* 0x0101e80000000800 */
[----:B-----5:R0:W-:Y:S04]  /*01a0*/  STS [R2+0xc], R13 ;  /* 0x00000c0d02007388 */ /* 0x0201e80000000800 */
[----:B------:R0:W-:Y:S04]  /*01b0*/  STS [R2+0x10], R15 ;  /* 0x0000100f02007388 */ /* 0x0001e80000000800 */
[----:B------:R0:W-:Y:S04]  /*01c0*/  STS [R2+0x14], R17 ;  /* 0x0000141102007388 */ /* 0x0001e80000000800 */
[----:B------:R0:W-:Y:S04]  /*01d0*/  STS [R2+0x18], R19 ;  /* 0x0000181302007388 */ /* 0x0001e80000000800 */
[----:B------:R0:W-:Y:S04]  /*01e0*/  STS [R2+0x1c], R21 ;  /* 0x00001c1502007388 */ /* 0x0001e80000000800 */
[----:B------:R0:W-:Y:S01]  /*01f0*/  STS [R2+0x20], R23 ;  /* 0x0000201702007388 */ /* 0x0001e20000000800 */
[----:B------:R-:W-:Y:S06]  /*0200*/  BAR.SYNC.DEFER_BLOCKING 0x0 ;  /* 0x0000000000007b1d */ /* 0x000fec0000010000 */
[----:B------:R-:W-:Y:S05]  /*0210*/  @P0 EXIT ;  /* 0x000000000000094d */ /* 0x000fea0003800000 */
[----:B------:R-:W-:Y:S01]  /*0220*/  HFMA2 R7, -RZ, RZ, 0, 0 ;  /* 0x00000000ff077431 */ /* 0x000fe200000001ff */
[----:B------:R-:W-:-:S06]  /*0230*/  UMOV UR4, 0x120 ;  /* 0x0000012000047882 */ /* 0x000fcc0000000000 */
.L_x_17:
[----:B------:R-:W1:Y:S01]  /*0240*/  LDS R16, [R2+UR4+-0x120] ;  /* 0xfffee00402107984 */ /* 0x000e620008000800 */
[----:B------:R-:W-:Y:S01]  /*0250*/  IADD3 R8, PT, PT, R2, UR4, RZ ;  /* 0x0000000402087c10 */ /* 0x000fe2000fffe0ff */
[----:B------:R-:W-:Y:S01]  /*0260*/  UIADD3 UR4, UPT, UPT, UR4, 0x4, URZ ;  /* 0x0000000404047890 */ /* 0x000fe2000fffe0ff */
[----:B------:R-:W-:Y:S01]  /*0270*/  BSSY.RECONVERGENT B0, `(.L_x_9) ;  /* 0x000004d000007945 */ /* 0x000fe20003800200 */
[----:B------:R-:W-:Y:S02]  /*0280*/  MOV R10, 0x3f800000 ;  /* 0x3f800000000a7802 */ /* 0x000fe40000000f00 */
[----:B------:R-:W2:Y:S01]  /*0290*/  LDS R6, [R8+-0xfc] ;  /* 0xffff040008067984 */ /* 0x000ea20000000800 */
[----:B------:R-:W-:-:S03]  /*02a0*/  UISETP.NE.AND UP0, UPT, UR4, 0x144, UPT ;  /* 0x000001440400788c */ /* 0x000fc6000bf05270 */
[----:B0-----:R-:W0:Y:S04]  /*02b0*/  LDS R3, [R8+0x24] ;  /* 0x0000240008037984 */ /* 0x001e280000000800 */
[----:B------:R-:W3:Y:S01]  /*02c0*/  LDS R0, [R8] ;  /* 0x0000000008007984 */ /* 0x000ee20000000800 */
[----:B-1----:R-:W-:Y:S02]  /*02d0*/  ISETP.NE.AND P0, PT, R16, 0x1, PT ;  /* 0x000000011000780c */ /* 0x002fe40003f05270 */
[----:B--2---:R-:W-:Y:S02]  /*02e0*/  ISETP.NE.AND P3, PT, R6, 0x1, PT ;  /* 0x000000010600780c */ /* 0x004fe40003f65270 */
[----:B0-----:R-:W-:Y:S02]  /*02f0*/  ISETP.NE.AND P2, PT, R3, 0x1, PT ;  /* 0x000000010300780c */ /* 0x001fe40003f45270 */
[----:B---3--:R-:W-:-:S07]  /*0300*/  ISETP.NE.AND P1, PT, R0, 0x1, PT ;  /* 0x000000010000780c */ /* 0x008fce0003f25270 */
[----:B------:R-:W-:Y:S06]  /*0310*/  @!P0 BRA `(.L_x_10) ;  /* 0x0000000400088947 */ /* 0x000fec0003800000 */
[----:B------:R-:W-:-:S04]  /*0320*/  I2FP.F32.S32 R8, R16 ;  /* 0x0000001000087245 */ /* 0x000fc80000201400 */
[----:B------:R-:W-:-:S13]  /*0330*/  FSETP.NAN.AND P0, PT, |R8|, |R8|, PT ;  /* 0x400000080800720b */ /* 0x000fda0003f08200 */
[----:B------:R-:W-:Y:S01]  /*0340*/  @P0 FADD R10, R8, 2 ;  /* 0x40000000080a0421 */ /* 0x000fe20000000000 */
[----:B------:R-:W-:Y:S06]  /*0350*/  @P0 BRA `(.L_x_10) ;  /* 0x0000000000f80947 */ /* 0x000fec0003800000 */
[C---:B------:R-:W-:Y:S01]  /*0360*/  FMUL R9, |R8|.reuse, 16777216 ;  /* 0x4b80000008097820 */ /* 0x040fe20000400200 */
[----:B------:R-:W-:Y:S01]  /*0370*/  FSETP.GEU.AND P0, PT, |R8|, 1.175494350822287508e-38, PT ;  /* 0x008000000800780b */ /* 0x000fe20003f0e200 */
[----:B------:R-:W-:-:S03]  /*0380*/  HFMA2 R18, -RZ, RZ, 0.771484375, 0.21533203125 ;  /* 0x3a2c32e4ff127431 */ /* 0x000fc600000001ff */
[----:B------:R-:W-:Y:S02]  /*0390*/  FSEL R9, R9, |R8|, !P0 ;  /* 0x4000000809097208 */ /* 0x000fe40004000000 */
[----:B------:R-:W-:Y:S02]  /*03a0*/  FSEL R11, RZ, -24, P0 ;  /* 0xc1c00000ff0b7808 */ /* 0x000fe40000000000 */
[----:B------:R-:W-:Y:S02]  /*03b0*/  IADD3 R10, PT, PT, R9, -0x3f3504f3, RZ ;  /* 0xc0cafb0d090a7810 */ /* 0x000fe40007ffe0ff */
[----:B------:R-:W-:Y:S02]  /*03c0*/  FSETP.NEU.AND P0, PT, |R8|, +INF , PT ;  /* 0x7f8000000800780b */ /* 0x000fe40003f0d200 */
[----:B------:R-:W-:Y:S02]  /*03d0*/  LOP3.LUT R10, R10, 0xff800000, RZ, 0xc0, !PT ;  /* 0xff8000000a0a7812 */ /* 0x000fe400078ec0ff */
[----:B------:R-:W-:-:S02]  /*03e0*/  ISETP.NE.AND P0, PT, R16, RZ, P0 ;  /* 0x000000ff1000720c */ /* 0x000fc40000705270 */
[-C--:B------:R-:W-:Y:S02]  /*03f0*/  IADD3 R9, PT, PT, R9, -R10.reuse, RZ ;  /* 0x8000000a09097210 */ /* 0x080fe40007ffe0ff */
[----:B------:R-:W-:-:S03]  /*0400*/  I2FP.F32.S32 R10, R10 ;  /* 0x0000000a000a7245 */ /* 0x000fc60000201400 */
[C---:B------:R-:W-:Y:S01]  /*0410*/  FADD R13, R9.reuse, 1 ;  /* 0x3f800000090d7421 */ /* 0x040fe20000000000 */
[----:B------:R-:W-:-:S04]  /*0420*/  FADD R14, R9, -1 ;  /* 0xbf800000090e7421 */ /* 0x000fc80000000000 */
[----:B------:R-:W-:Y:S01]  /*0430*/  FADD R12, R14, R14 ;  /* 0x0000000e0e0c7221 */ /* 0x000fe20000000000 */
[----:B------:R-:W0:Y:S01]  /*0440*/  MUFU.RCP R13, R13 ;  /* 0x0000000d000d7308 */ /* 0x000e220000001000 */
[----:B------:R-:W-:Y:S02]  /*0450*/  @!P0 FADD R8, R8, R8 ;  /* 0x0000000808088221 */ /* 0x000fe40000000000 */
[----:B0-----:R-:W-:Y:S01]  /*0460*/  FMUL R9, R13, R12 ;  /* 0x0000000c0d097220 */ /* 0x001fe20000400000 */
[----:B------:R-:W-:-:S03]  /*0470*/  FFMA R12, R10, 1.1920928955078125e-07, R11 ;  /* 0x340000000a0c7823 */ /* 0x000fc6000000000b */
[----:B------:R-:W-:Y:S01]  /*0480*/  FADD R15, R14, -R9 ;  /* 0x800000090e0f7221 */ /* 0x000fe20000000000 */
[CC--:B------:R-:W-:Y:S01]  /*0490*/  FMUL R11, R9.reuse, R9.reuse ;  /* 0x00000009090b7220 */ /* 0x0c0fe20000400000 */
[----:B------:R-:W-:Y:S02]  /*04a0*/  FFMA R10, R9, 1.4426950216293334961, R12 ;  /* 0x3fb8aa3b090a7823 */ /* 0x000fe4000000000c */
[----:B------:R-:W-:Y:S01]  /*04b0*/  FADD R15, R15, R15 ;  /* 0x0000000f0f0f7221 */ /* 0x000fe20000000000 */
[C---:B------:R-:W-:Y:S01]  /*04c0*/  FFMA R18, R11.reuse, R18, 0.0032181653659790754318 ;  /* 0x3b52e7db0b127423 */ /* 0x040fe20000000012 */
[----:B------:R-:W-:Y:S02]  /*04d0*/  FADD R12, R12, -R10 ;  /* 0x8000000a0c0c7221 */ /* 0x000fe40000000000 */
[----:B------:R-:W-:Y:S01]  /*04e0*/  FFMA R14, R14, -R9, R15 ;  /* 0x800000090e0e7223 */ /* 0x000fe2000000000f */
[----:B------:R-:W-:Y:S01]  /*04f0*/  FFMA R18, R11, R18, 0.018033718690276145935 ;  /* 0x3c93bb730b127423 */ /* 0x000fe20000000012 */
[----:B------:R-:W-:-:S02]  /*0500*/  FFMA R15, R9, 1.4426950216293334961, R12 ;  /* 0x3fb8aa3b090f7823 */ /* 0x000fc4000000000c */
[----:B------:R-:W-:Y:S01]  /*0510*/  FMUL R14, R13, R14 ;  /* 0x0000000e0d0e7220 */ /* 0x000fe20000400000 */
[----:B------:R-:W-:-:S03]  /*0520*/  FFMA R18, R11, R18, 0.12022458761930465698 ;  /* 0x3df6384f0b127423 */ /* 0x000fc60000000012 */
[----:B------:R-:W-:Y:S01]  /*0530*/  FFMA R12, R14, 1.4426950216293334961, R15 ;  /* 0x3fb8aa3b0e0c7823 */ /* 0x000fe2000000000f */
[----:B------:R-:W-:-:S03]  /*0540*/  FMUL R18, R11, R18 ;  /* 0x000000120b127220 */ /* 0x000fc60000400000 */
[----:B------:R-:W-:Y:S01]  /*0550*/  FFMA R13, R9, 1.9251366722983220825e-08, R12 ;  /* 0x32a55e34090d7823 */ /* 0x000fe2000000000c */
[----:B------:R-:W-:-:S04]  /*0560*/  FMUL R11, R18, 3 ;  /* 0x40400000120b7820 */ /* 0x000fc80000400000 */
[----:B------:R-:W-:Y:S01]  /*0570*/  FFMA R11, R14, R11, R13 ;  /* 0x0000000b0e0b7223 */ /* 0x000fe2000000000d */
[----:B------:R-:W-:-:S03]  /*0580*/  MOV R14, 0x391fcb8e ;  /* 0x391fcb8e000e7802 */ /* 0x000fc60000000f00 */
[----:B------:R-:W-:-:S04]  /*0590*/  FFMA R11, R9, R18, R11 ;  /* 0x00000012090b7223 */ /* 0x000fc8000000000b */
[----:B------:R-:W-:-:S04]  /*05a0*/  FADD R9, R10, R11 ;  /* 0x0000000b0a097221 */ /* 0x000fc80000000000 */
[----:B------:R-:W-:Y:S01]  /*05b0*/  FMUL R12, R9, 2 ;  /* 0x40000000090c7820 */ /* 0x000fe20000400000 */
[----:B------:R-:W-:-:S03]  /*05c0*/  FADD R10, -R10, R9 ;  /* 0x000000090a0a7221 */ /* 0x000fc60000000100 */
[----:B------:R-:W0:Y:S01]  /*05d0*/  FRND R13, R12 ;  /* 0x0000000c000d7307 */ /* 0x000e220000201000 */
[----:B------:R-:W-:Y:S01]  /*05e0*/  FADD R10, R11, -R10 ;  /* 0x8000000a0b0a7221 */ /* 0x000fe20000000000 */
[----:B------:R-:W-:Y:S01]  /*05f0*/  FFMA R9, R9, 2, -R12 ;  /* 0x4000000009097823 */ /* 0x000fe2000000080c */
[----:B------:R-:W-:-:S03]  /*0600*/  FSETP.GT.AND P5, PT, |R12|, 152, PT ;  /* 0x431800000c00780b */ /* 0x000fc60003fa4200 */
[----:B------:R-:W-:Y:S02]  /*0610*/  FFMA R10, R10, 2, R9 ;  /* 0x400000000a0a7823 */ /* 0x000fe40000000009 */
[----:B------:R-:W1:Y:S01]  /*0620*/  F2I.NTZ R11, R12 ;  /* 0x0000000c000b7305 */ /* 0x000e620000203100 */
[----:B0-----:R-:W-:Y:S01]  /*0630*/  FADD R9, R12, -R13 ;  /* 0x8000000d0c097221 */ /* 0x001fe20000000000 */
[----:B------:R-:W-:-:S03]  /*0640*/  FSETP.GT.AND P4, PT, R13, RZ, PT ;  /* 0x000000ff0d00720b */ /* 0x000fc60003f84000 */
[----:B------:R-:W-:-:S04]  /*0650*/  FADD R9, R9, R10 ;  /* 0x0000000a09097221 */ /* 0x000fc80000000000 */
[----:B------:R-:W-:-:S04]  /*0660*/  FFMA R10, R9, R14, 0.0013391353422775864601 ;  /* 0x3aaf85ed090a7423 */ /* 0x000fc8000000000e */
[----:B------:R-:W-:-:S04]  /*0670*/  FFMA R10, R9, R10, 0.0096188392490148544312 ;  /* 0x3c1d9856090a7423 */ /* 0x000fc8000000000a */
[----:B------:R-:W-:-:S04]  /*0680*/  FFMA R10, R9, R10, 0.055503588169813156128 ;  /* 0x3d6357bb090a7423 */ /* 0x000fc8000000000a */
[C---:B------:R-:W-:Y:S01]  /*0690*/  FFMA R14, R9.reuse, R10, 0.24022644758224487305 ;  /* 0x3e75fdec090e7423 */ /* 0x040fe2000000000a */
[----:B------:R-:W-:Y:S02]  /*06a0*/  SEL R10, RZ, 0x83000000, P4 ;  /* 0x83000000ff0a7807 */ /* 0x000fe40002000000 */
[----:B------:R-:W-:Y:S01]  /*06b0*/  FSETP.GEU.AND P4, PT, R12, RZ, PT ;  /* 0x000000ff0c00720b */ /* 0x000fe20003f8e000 */
[----:B------:R-:W-:Y:S01]  /*06c0*/  FFMA R14, R9, R14, 0.69314718246459960938 ;  /* 0x3f317218090e7423 */ /* 0x000fe2000000000e */
[----:B------:R-:W-:Y:S02]  /*06d0*/  IADD3 R13, PT, PT, R10, 0x7f000000, RZ ;  /* 0x7f0000000a0d7810 */ /* 0x000fe40007ffe0ff */
[----:B-1----:R-:W-:Y:S01]  /*06e0*/  LEA R11, R11, -R10, 0x17 ;  /* 0x8000000a0b0b7211 */ /* 0x002fe200078eb8ff */
[----:B------:R-:W-:Y:S01]  /*06f0*/  FFMA R14, R9, R14, 1 ;  /* 0x3f800000090e7423 */ /* 0x000fe2000000000e */
[----:B------:R-:W-:-:S03]  /*0700*/  FSEL R10, RZ, +INF , !P4 ;  /* 0x7f800000ff0a7808 */ /* 0x000fc60006000000 */
[----:B------:R-:W-:-:S04]  /*0710*/  FMUL R14, R13, R14 ;  /* 0x0000000e0d0e7220 */ /* 0x000fc80000400000 */
[----:B------:R-:W-:Y:S01]  /*0720*/  @!P5 FMUL R10, R11, R14 ;  /* 0x0000000e0b0ad220 */ /* 0x000fe20000400000 */
[----:B------:R-:W-:-:S07]  /*0730*/  @!P0 LOP3.LUT R10, R8, 0x7fffffff, RZ, 0xc0, !PT ;  /* 0x7fffffff080a8812 */ /* 0x000fce00078ec0ff */
.L_x_10:
[----:B------:R-:W-:Y:S05]  /*0740*/  BSYNC.RECONVERGENT B0 ;  /* 0x0000000000007941 */ /* 0x000fea0003800200 */
.L_x_9:
[----:B------:R-:W-:Y:S01]  /*0750*/  FADD R7, R10, R7 ;  /* 0x000000070a077221 */ /* 0x000fe20000000000 */
[----:B------:R-:W-:Y:S01]  /*0760*/  BSSY.RECONVERGENT B0, `(.L_x_11) ;  /* 0x0000045000007945 */ /* 0x000fe20003800200 */
[----:B------:R-:W-:-:S03]  /*0770*/  HFMA2 R10, -RZ, RZ, 1.875, 0 ;  /* 0x3f800000ff0a7431 */ /* 0x000fc600000001ff */
[----:B------:R-:W-:Y:S05]  /*0780*/  @!P3 BRA `(.L_x_12) ;  /* 0x000000040008b947 */ /* 0x000fea0003800000 */
[----:B------:R-:W-:-:S04]  /*0790*/  I2FP.F32.S32 R8, R6 ;  /* 0x0000000600087245 */ /* 0x000fc80000201400 */
[----:B------:R-:W-:-:S13]  /*07a0*/  FSETP.NAN.AND P0, PT, |R8|, |R8|, PT ;  /* 0x400000080800720b */ /* 0x000fda0003f08200 */
[----:B------:R-:W-:Y:S01]  /*07b0*/  @P0 FADD R10, R8, 2 ;  /* 0x40000000080a0421 */ /* 0x000fe20000000000 */
[----:B------:R-:W-:Y:S06]  /*07c0*/  @P0 BRA `(.L_x_12) ;  /* 0x0000000000f80947 */ /* 0x000fec0003800000 */
[C---:B------:R-:W-:Y:S01]  /*07d0*/  FMUL R9, |R8|.reuse, 16777216 ;  /* 0x4b80000008097820 */ /* 0x040fe20000400200 */
[C---:B------:R-:W-:Y:S02]  /*07e0*/  FSETP.GEU.AND P0, PT, |R8|.reuse, 1.175494350822287508e-38, PT ;  /* 0x008000000800780b */ /* 0x040fe40003f0e200 */
[----:B------:R-:W-:Y:S02]  /*07f0*/  MOV R16, 0x3a2c32e4 ;  /* 0x3a2c32e400107802 */ /* 0x000fe40000000f00 */
[----:B------:R-:W-:Y:S02]  /*0800*/  FSEL R9, R9, |R8|, !P0 ;  /* 0x4000000809097208 */ /* 0x000fe40004000000 */
[----:B------:R-:W-:Y:S02]  /*0810*/  FSEL R11, RZ, -24, P0 ;  /* 0xc1c00000ff0b7808 */ /* 0x000fe40000000000 */
[----:B------:R-:W-:Y:S02]  /*0820*/  IADD3 R10, PT, PT, R9, -0x3f3504f3, RZ ;  /* 0xc0cafb0d090a7810 */ /* 0x000fe40007ffe0ff */
[----:B------:R-:W-:-:S02]  /*0830*/  FSETP.NEU.AND P0, PT, |R8|, +INF , PT ;  /* 0x7f8000000800780b */ /* 0x000fc40003f0d200 */
[----:B------:R-:W-:Y:S02]  /*0840*/  LOP3.LUT R10, R10, 0xff800000, RZ, 0xc0, !PT ;  /* 0xff8000000a0a7812 */ /* 0x000fe400078ec0ff */
[----:B------:R-:W-:Y:S02]  /*0850*/  ISETP.NE.AND P0, PT, R6, RZ, P0 ;  /* 0x000000ff0600720c */ /* 0x000fe40000705270 */
        /* <DEDUP_REMOVED lines=25> */
[----:B------:R-:W-:-:S03]  /*09f0*/  HFMA2 R14, -RZ, RZ, 0.64013671875, -15.109375 ;  /* 0x391fcb8eff0e7431 */ /* 0x000fc600000001ff */
        /* <DEDUP_REMOVED lines=12> */
[----:B------:R-:W-:Y:S01]  /*0ac0*/  FADD R9, R9, R10 ;  /* 0x0000000a09097221 */ /* 0x000fe20000000000 */
[----:B------:R-:W-:Y:S02]  /*0ad0*/  SEL R6, RZ, 0x83000000, P3 ;  /* 0x83000000ff067807 */ /* 0x000fe40001800000 */
[----:B------:R-:W-:Y:S01]  /*0ae0*/  FSETP.GEU.AND P3, PT, R12, RZ, PT ;  /* 0x000000ff0c00720b */ /* 0x000fe20003f6e000 */
[----:B------:R-:W-:Y:S01]  /*0af0*/  FFMA R10, R9, R14, 0.0013391353422775864601 ;  /* 0x3aaf85ed090a7423 */ /* 0x000fe2000000000e */
[----:B------:R-:W-:Y:S02]  /*0b00*/  IADD3 R13, PT, PT, R6, 0x7f000000, RZ ;  /* 0x7f000000060d7810 */ /* 0x000fe40007ffe0ff */
[----:B-1----:R-:W-:Y:S01]  /*0b10*/  LEA R11, R11, -R6, 0x17 ;  /* 0x800000060b0b7211 */ /* 0x002fe200078eb8ff */
[----:B------:R-:W-:-:S04]  /*0b20*/  FFMA R10, R9, R10, 0.0096188392490148544312 ;  /* 0x3c1d9856090a7423 */ /* 0x000fc8000000000a */
[----:B------:R-:W-:-:S04]  /*0b30*/  FFMA R10, R9, R10, 0.055503588169813156128 ;  /* 0x3d6357bb090a7423 */ /* 0x000fc8000000000a */
[----:B------:R-:W-:-:S04]  /*0b40*/  FFMA R10, R9, R10, 0.24022644758224487305 ;  /* 0x3e75fdec090a7423 */ /* 0x000fc8000000000a */
[----:B------:R-:W-:-:S04]  /*0b50*/  FFMA R10, R9, R10, 0.69314718246459960938 ;  /* 0x3f317218090a7423 */ /* 0x000fc8000000000a */
[----:B------:R-:W-:Y:S01]  /*0b60*/  FFMA R12, R9, R10, 1 ;  /* 0x3f800000090c7423 */ /* 0x000fe2000000000a */
[----:B------:R-:W-:-:S03]  /*0b70*/  FSEL R10, RZ, +INF , !P3 ;  /* 0x7f800000ff0a7808 */ /* 0x000fc60005800000 */
[----:B------:R-:W-:-:S04]  /*0b80*/  FMUL R12, R13, R12 ;  /* 0x0000000c0d0c7220 */ /* 0x000fc80000400000 */
[----:B------:R-:W-:Y:S01]  /*0b90*/  @!P4 FMUL R10, R11, R12 ;  /* 0x0000000c0b0ac220 */ /* 0x000fe20000400000 */
[----:B------:R-:W-:-:S07]  /*0ba0*/  @!P0 LOP3.LUT R10, R8, 0x7fffffff, RZ, 0xc0, !PT ;  /* 0x7fffffff080a8812 */ /* 0x000fce00078ec0ff */
.L_x_12:
[----:B------:R-:W-:Y:S05]  /*0bb0*/  BSYNC.RECONVERGENT B0 ;  /* 0x0000000000007941 */ /* 0x000fea0003800200 */
.L_x_11:
[----:B------:R-:W-:Y:S01]  /*0bc0*/  BSSY.RECONVERGENT B0, `(.L_x_13) ;  /* 0x0000046000007945 */ /* 0x000fe20003800200 */
[----:B------:R-:W-:Y:S01]  /*0bd0*/  FADD R7, R7, R10 ;  /* 0x0000000a07077221 */ /* 0x000fe20000000000 */
[----:B------:R-:W-:Y:S02]  /*0be0*/  MOV R8, 0x3f800000 ;  /* 0x3f80000000087802 */ /* 0x000fe40000000f00 */
[----:B------:R-:W-:Y:S05]  /*0bf0*/  @!P2 BRA `(.L_x_14) ;  /* 0x000000040008a947 */ /* 0x000fea0003800000 */
        /* <DEDUP_REMOVED lines=37> */
[----:B------:R-:W-:-:S04]  /*0e50*/  FFMA R11, R12, R11, R13 ;  /* 0x0000000b0c0b7223 */ /* 0x000fc8000000000d */
[----:B------:R-:W-:-:S04]  /*0e60*/  FFMA R11, R9, R14, R11 ;  /* 0x0000000e090b7223 */ /* 0x000fc8000000000b */
[----:B------:R-:W-:-:S04]  /*0e70*/  FADD R9, R8, R11 ;  /* 0x0000000b08097221 */ /* 0x000fc80000000000 */
[----:B------:R-:W-:Y:S01]  /*0e80*/  FMUL R10, R9, 2 ;  /* 0x40000000090a7820 */ /* 0x000fe20000400000 */
[----:B------:R-:W-:-:S03]  /*0e90*/  FADD R8, -R8, R9 ;  /* 0x0000000908087221 */ /* 0x000fc60000000100 */
[----:B------:R-:W0:Y:S01]  /*0ea0*/  FRND R13, R10 ;  /* 0x0000000a000d7307 */ /* 0x000e220000201000 */
[----:B------:R-:W-:Y:S01]  /*0eb0*/  FADD R8, R11, -R8 ;  /* 0x800000080b087221 */ /* 0x000fe20000000000 */
[----:B------:R-:W-:Y:S01]  /*0ec0*/  FFMA R9, R9, 2, -R10 ;  /* 0x4000000009097823 */ /* 0x000fe2000000080a */
[----:B------:R-:W-:Y:S02]  /*0ed0*/  MOV R11, 0x391fcb8e ;  /* 0x391fcb8e000b7802 */ /* 0x000fe40000000f00 */
[----:B------:R-:W-:Y:S01]  /*0ee0*/  FSETP.GT.AND P3, PT, |R10|, 152, PT ;  /* 0x431800000a00780b */ /* 0x000fe20003f64200 */
        /* <DEDUP_REMOVED lines=8> */
[----:B-1----:R-:W-:-:S03]  /*0f70*/  LEA R12, R12, -R3, 0x17 ;  /* 0x800000030c0c7211 */ /* 0x002fc600078eb8ff */
[----:B------:R-:W-:-:S04]  /*0f80*/  FFMA R9, R8, R9, 0.0096188392490148544312 ;  /* 0x3c1d985608097423 */ /* 0x000fc80000000009 */
[----:B------:R-:W-:-:S04]  /*0f90*/  FFMA R9, R8, R9, 0.055503588169813156128 ;  /* 0x3d6357bb08097423 */ /* 0x000fc80000000009 */
[----:B------:R-:W-:-:S04]  /*0fa0*/  FFMA R9, R8, R9, 0.24022644758224487305 ;  /* 0x3e75fdec08097423 */ /* 0x000fc80000000009 */
[----:B------:R-:W-:Y:S01]  /*0fb0*/  FFMA R11, R8, R9, 0.69314718246459960938 ;  /* 0x3f317218080b7423 */ /* 0x000fe20000000009 */
[----:B------:R-:W-:-:S03]  /*0fc0*/  IADD3 R9, PT, PT, R3, 0x7f000000, RZ ;  /* 0x7f00000003097810 */ /* 0x000fc60007ffe0ff */
[----:B------:R-:W-:Y:S01]  /*0fd0*/  FFMA R10, R8, R11, 1 ;  /* 0x3f800000080a7423 */ /* 0x000fe2000000000b */
[----:B------:R-:W-:-:S03]  /*0fe0*/  FSEL R8, RZ, +INF , !P2 ;  /* 0x7f800000ff087808 */ /* 0x000fc60005000000 */
[----:B------:R-:W-:-:S04]  /*0ff0*/  FMUL R9, R9, R10 ;  /* 0x0000000a09097220 */ /* 0x000fc80000400000 */
[----:B------:R-:W-:Y:S01]  /*1000*/  @!P3 FMUL R8, R12, R9 ;  /* 0x000000090c08b220 */ /* 0x000fe20000400000 */
[----:B------:R-:W-:-:S07]  /*1010*/  @!P0 LOP3.LUT R8, R6, 0x7fffffff, RZ, 0xc0, !PT ;  /* 0x7fffffff06088812 */ /* 0x000fce00078ec0ff */
.L_x_14:
[----:B------:R-:W-:Y:S05]  /*1020*/  BSYNC.RECONVERGENT B0 ;  /* 0x0000000000007941 */ /* 0x000fea0003800200 */
.L_x_13:
[----:B------:R-:W-:Y:S01]  /*1030*/  BSSY.RECONVERGENT B0, `(.L_x_15) ;  /* 0x0000046000007945 */ /* 0x000fe20003800200 */
[----:B------:R-:W-:Y:S02]  /*1040*/  HFMA2 R6, -RZ, RZ, 1.875, 0 ;  /* 0x3f800000ff067431 */ /* 0x000fe400000001ff */
[----:B------:R-:W-:Y:S01]  /*1050*/  FADD R7, R7, R8 ;  /* 0x0000000807077221 */ /* 0x000fe20000000000 */
[----:B------:R-:W-:Y:S06]  /*1060*/  @!P1 BRA `(.L_x_16) ;  /* 0x0000000400089947 */ /* 0x000fec0003800000 */
[----:B------:R-:W-:-:S04]  /*1070*/  I2FP.F32.S32 R3, R0 ;  /* 0x0000000000037245 */ /* 0x000fc80000201400 */
[----:B------:R-:W-:-:S13]  /*1080*/  FSETP.NAN.AND P0, PT, |R3|, |R3|, PT ;  /* 0x400000030300720b */ /* 0x000fda0003f08200 */
[----:B------:R-:W-:Y:S01]  /*1090*/  @P0 FADD R6, R3, 2 ;  /* 0x4000000003060421 */ /* 0x000fe20000000000 */
[----:B------:R-:W-:Y:S06]  /*10a0*/  @P0 BRA `(.L_x_16) ;  /* 0x0000000000f80947 */ /* 0x000fec0003800000 */
[C---:B------:R-:W-:Y:S01]  /*10b0*/  FMUL R6, |R3|.reuse, 16777216 ;  /* 0x4b80000003067820 */ /* 0x040fe20000400200 */
[----:B------:R-:W-:Y:S02]  /*10c0*/  FSETP.GEU.AND P0, PT, |R3|, 1.175494350822287508e-38, PT ;  /* 0x008000000300780b */ /* 0x000fe40003f0e200 */
[----:B------:R-:W-:Y:S02]  /*10d0*/  MOV R14, 0x3a2c32e4 ;  /* 0x3a2c32e4000e7802 */ /* 0x000fe40000000f00 */
[----:B------:R-:W-:-:S04]  /*10e0*/  FSEL R6, R6, |R3|, !P0 ;  /* 0x4000000306067208 */ /* 0x000fc80004000000 */
[----:B------:R-:W-:-:S04]  /*10f0*/  IADD3 R8, PT, PT, R6, -0x3f3504f3, RZ ;  /* 0xc0cafb0d06087810 */ /* 0x000fc80007ffe0ff */
[----:B------:R-:W-:-:S04]  /*1100*/  LOP3.LUT R9, R8, 0xff800000, RZ, 0xc0, !PT ;  /* 0xff80000008097812 */ /* 0x000fc800078ec0ff */
[-C--:B------:R-:W-:Y:S02]  /*1110*/  IADD3 R6, PT, PT, R6, -R9.reuse, RZ ;  /* 0x8000000906067210 */ /* 0x080fe40007ffe0ff */
[----:B------:R-:W-:-:S03]  /*1120*/  I2FP.F32.S32 R9, R9 ;  /* 0x0000000900097245 */ /* 0x000fc60000201400 */
[C---:B------:R-:W-:Y:S01]  /*1130*/  FADD R10, R6.reuse, 1 ;  /* 0x3f800000060a7421 */ /* 0x040fe20000000000 */
[----:B------:R-:W-:Y:S01]  /*1140*/  FADD R8, R6, -1 ;  /* 0xbf80000006087421 */ /* 0x000fe20000000000 */
[----:B------:R-:W-:Y:S02]  /*1150*/  FSEL R6, RZ, -24, P0 ;  /* 0xc1c00000ff067808 */ /* 0x000fe40000000000 */
[----:B------:R-:W-:Y:S01]  /*1160*/  FSETP.NEU.AND P0, PT, |R3|, +INF , PT ;  /* 0x7f8000000300780b */ /* 0x000fe20003f0d200 */
[----:B------:R-:W-:Y:S01]  /*1170*/  FADD R11, R8, R8 ;  /* 0x00000008080b7221 */ /* 0x000fe20000000000 */
[----:B------:R-:W0:Y:S01]  /*1180*/  MUFU.RCP R10, R10 ;  /* 0x0000000a000a7308 */ /* 0x000e220000001000 */
[----:B------:R-:W-:Y:S01]  /*1190*/  FFMA R9, R9, 1.1920928955078125e-07, R6 ;  /* 0x3400000009097823 */ /* 0x000fe20000000006 */
[----:B------:R-:W-:-:S13]  /*11a0*/  ISETP.NE.AND P0, PT, R0, RZ, P0 ;  /* 0x000000ff0000720c */ /* 0x000fda0000705270 */
[----:B------:R-:W-:Y:S01]  /*11b0*/  @!P0 FADD R3, R3, R3 ;  /* 0x0000000303038221 */ /* 0x000fe20000000000 */
[----:B0-----:R-:W-:-:S04]  /*11c0*/  FMUL R12, R10, R11 ;  /* 0x0000000b0a0c7220 */ /* 0x001fc80000400000 */
[----:B------:R-:W-:Y:S01]  /*11d0*/  FADD R13, R8, -R12 ;  /* 0x8000000c080d7221 */ /* 0x000fe20000000000 */
[C---:B------:R-:W-:Y:S01]  /*11e0*/  FMUL R11, R12.reuse, R12 ;  /* 0x0000000c0c0b7220 */ /* 0x040fe20000400000 */
[----:B------:R-:W-:Y:S02]  /*11f0*/  FFMA R6, R12, 1.4426950216293334961, R9 ;  /* 0x3fb8aa3b0c067823 */ /* 0x000fe40000000009 */
[----:B------:R-:W-:Y:S01]  /*1200*/  FADD R13, R13, R13 ;  /* 0x0000000d0d0d7221 */ /* 0x000fe20000000000 */
[----:B------:R-:W-:Y:S01]  /*1210*/  FFMA R14, R11, R14, 0.0032181653659790754318 ;  /* 0x3b52e7db0b0e7423 */ /* 0x000fe2000000000e */
        /* <DEDUP_REMOVED lines=18> */
[----:B------:R-:W-:Y:S01]  /*1340*/  HFMA2 R11, -RZ, RZ, 0.64013671875, -15.109375 ;  /* 0x391fcb8eff0b7431 */ /* 0x000fe200000001ff */
[----:B------:R-:W-:Y:S02]  /*1350*/  FSETP.GT.AND P2, PT, |R8|, 152, PT ;  /* 0x431800000800780b */ /* 0x000fe40003f44200 */
[----:B------:R-:W-:Y:S01]  /*1360*/  FFMA R9, R6, 2, R9 ;  /* 0x4000000006097823 */ /* 0x000fe20000000009 */
[----:B0-----:R-:W-:Y:S01]  /*1370*/  FADD R6, R8, -R13 ;  /* 0x8000000d08067221 */ /* 0x001fe20000000000 */
[----:B------:R-:W-:-:S03]  /*1380*/  FSETP.GT.AND P1, PT, R13, RZ, PT ;  /* 0x000000ff0d00720b */ /* 0x000fc60003f24000 */
[----:B------:R-:W-:Y:S01]  /*1390*/  FADD R6, R6, R9 ;  /* 0x0000000906067221 */ /* 0x000fe20000000000 */
[----:B------:R-:W-:Y:S02]  /*13a0*/  SEL R0, RZ, 0x83000000, P1 ;  /* 0x83000000ff007807 */ /* 0x000fe40000800000 */
[----:B------:R-:W-:Y:S01]  /*13b0*/  FSETP.GEU.AND P1, PT, R8, RZ, PT ;  /* 0x000000ff0800720b */ /* 0x000fe20003f2e000 */
[----:B------:R-:W-:Y:S01]  /*13c0*/  FFMA R9, R6, R11, 0.0013391353422775864601 ;  /* 0x3aaf85ed06097423 */ /* 0x000fe2000000000b */
[----:B------:R-:W-:-:S03]  /*13d0*/  IADD3 R10, PT, PT, R0, 0x7f000000, RZ ;  /* 0x7f000000000a7810 */ /* 0x000fc60007ffe0ff */
[C---:B------:R-:W-:Y:S02]  /*13e0*/  FFMA R11, R6.reuse, R9, 0.0096188392490148544312 ;  /* 0x3c1d9856060b7423 */ /* 0x040fe40000000009 */
[----:B------:R-:W0:Y:S02]  /*13f0*/  F2I.NTZ R9, R8 ;  /* 0x0000000800097305 */ /* 0x000e240000203100 */
[----:B------:R-:W-:-:S04]  /*1400*/  FFMA R11, R6, R11, 0.055503588169813156128 ;  /* 0x3d6357bb060b7423 */ /* 0x000fc8000000000b */
[----:B------:R-:W-:-:S04]  /*1410*/  FFMA R11, R6, R11, 0.24022644758224487305 ;  /* 0x3e75fdec060b7423 */ /* 0x000fc8000000000b */
[----:B------:R-:W-:-:S04]  /*1420*/  FFMA R11, R6, R11, 0.69314718246459960938 ;  /* 0x3f317218060b7423 */ /* 0x000fc8000000000b */
[----:B------:R-:W-:Y:S01]  /*1430*/  FFMA R11, R6, R11, 1 ;  /* 0x3f800000060b7423 */ /* 0x000fe2000000000b */
[----:B0-----:R-:W-:Y:S02]  /*1440*/  LEA R9, R9, -R0, 0x17 ;  /* 0x8000000009097211 */ /* 0x001fe400078eb8ff */
[----:B------:R-:W-:Y:S01]  /*1450*/  FSEL R6, RZ, +INF , !P1 ;  /* 0x7f800000ff067808 */ /* 0x000fe20004800000 */
[----:B------:R-:W-:-:S04]  /*1460*/  FMUL R10, R10, R11 ;  /* 0x0000000b0a0a7220 */ /* 0x000fc80000400000 */
[----:B------:R-:W-:Y:S01]  /*1470*/  @!P2 FMUL R6, R9, R10 ;  /* 0x0000000a0906a220 */ /* 0x000fe20000400000 */
[----:B------:R-:W-:-:S07]  /*1480*/  @!P0 LOP3.LUT R6, R3, 0x7fffffff, RZ, 0xc0, !PT ;  /* 0x7fffffff03068812 */ /* 0x000fce00078ec0ff */
.L_x_16:
[----:B------:R-:W-:Y:S05]  /*1490*/  BSYNC.RECONVERGENT B0 ;  /* 0x0000000000007941 */ /* 0x000fea0003800200 */
.L_x_15:
[----:B------:R-:W-:Y:S01]  /*14a0*/  FADD R7, R7, R6 ;  /* 0x0000000607077221 */ /* 0x000fe20000000000 */
[----:B------:R-:W-:Y:S06]  /*14b0*/  BRA.U UP0, `(.L_x_17) ;  /* 0xffffffed00607547 */ /* 0x000fec000b83ffff */
[----:B------:R-:W-:Y:S01]  /*14c0*/  IADD3 R0, PT, PT, R7, -0xd000000, RZ ;  /* 0xf300000007007810 */ /* 0x000fe20007ffe0ff */
[----:B------:R0:W1:Y:S01]  /*14d0*/  MUFU.RSQ R6, R7 ;  /* 0x0000000700067308 */ /* 0x0000620000001400 */
[----:B------:R-:W-:Y:S02]  /*14e0*/  BSSY.RECONVERGENT B0, `(.L_x_18) ;  /* 0x000000a000007945 */ /* 0x000fe40003800200 */
[----:B------:R-:W-:-:S13]  /*14f0*/  ISETP.GT.U32.AND P0, PT, R0, 0x727fffff, PT ;  /* 0x727fffff0000780c */ /* 0x000fda0003f04070 */
[----:B0-----:R-:W-:Y:S05]  /*1500*/  @!P0 BRA `(.L_x_19) ;  /* 0x00000000000c8947 */ /* 0x001fea0003800000 */
[----:B------:R-:W-:-:S07]  /*1510*/  MOV R10, 0x1530 ;  /* 0x00001530000a7802 */ /* 0x000fce0000000f00 */
[----:B-1----:R-:W-:Y:S05]  /*1520*/  CALL.REL.NOINC `($__internal_0_$__cuda_sm20_sqrt_rn_f32_slowpath) ;  /* 0x0000002400707944 */ /* 0x002fea0003c00000 */
[----:B------:R-:W-:Y:S05]  /*1530*/  BRA `(.L_x_20) ;  /* 0x0000000000107947 */ /* 0x000fea0003800000 */
.L_x_19:
[----:B-1----:R-:W-:Y:S01]  /*1540*/  FMUL.FTZ R0, R7, R6 ;  /* 0x0000000607007220 */ /* 0x002fe20000410000 */
[----:B------:R-:W-:-:S03]  /*1550*/  FMUL.FTZ R6, R6, 0.5 ;  /* 0x3f00000006067820 */ /* 0x000fc60000410000 */
[----:B------:R-:W-:-:S04]  /*1560*/  FFMA R3, -R0, R0, R7 ;  /* 0x0000000000037223 */ /* 0x000fc80000000107 */
[----:B------:R-:W-:-:S07]  /*1570*/  FFMA R3, R3, R6, R0 ;  /* 0x0000000603037223 */ /* 0x000fce0000000000 */
.L_x_20:
[----:B------:R-:W-:Y:S05]  /*1580*/  BSYNC.RECONVERGENT B0 ;  /* 0x0000000000007941 */ /* 0x000fea0003800200 */
.L_x_18:
[----:B------:R-:W0:Y:S01]  /*1590*/  LDS R0, [R2] ;  /* 0x0000000002007984 */ /* 0x000e220000000800 */
[----:B------:R-:W1:Y:S01]  /*15a0*/  MUFU.RCP R6, R3 ;  /* 0x0000000300067308 */ /* 0x000e620000001000 */
[----:B------:R-:W-:Y:S01]  /*15b0*/  IADD3 R4, PT, PT, R5, -R4, RZ ;  /* 0x8000000405047210 */ /* 0x000fe20007ffe0ff */
[----:B------:R-:W-:Y:S04]  /*15c0*/  BSSY.RECONVERGENT B2, `(.L_x_21) ;  /* 0x000000c000027945 */ /* 0x000fe80003800200 */
[----:B------:R-:W-:Y:S02]  /*15d0*/  IMAD R4, R4, 0x24, RZ ;  /* 0x0000002404047824 */ /* 0x000fe400078e02ff */
[----:B-1----:R-:W-:-:S04]  /*15e0*/  FFMA R7, R6, -R3, 1 ;  /* 0x3f80000006077423 */ /* 0x002fc80000000803 */
[----:B------:R-:W-:Y:S01]  /*15f0*/  FFMA R7, R6, R7, R6 ;  /* 0x0000000706077223 */ /* 0x000fe20000000006 */
[----:B0-----:R-:W-:-:S04]  /*1600*/  I2FP.F32.S32 R0, R0 ;  /* 0x0000000000007245 */ /* 0x001fc80000201400 */
[----:B------:R-:W0:Y:S01]  /*1610*/  FCHK P0, R0, R3 ;  /* 0x0000000300007302 */ /* 0x000e220000000000 */
[----:B------:R-:W-:-:S04]  /*1620*/  FFMA R6, R0, R7, RZ ;  /* 0x0000000700067223 */ /* 0x000fc800000000ff */
[----:B------:R-:W-:-:S04]  /*1630*/  FFMA R5, R6, -R3, R0 ;  /* 0x8000000306057223 */ /* 0x000fc80000000000 */
[----:B------:R-:W-:Y:S01]  /*1640*/  FFMA R9, R7, R5, R6 ;  /* 0x0000000507097223 */ /* 0x000fe20000000006 */
[----:B0-----:R-:W-:Y:S06]  /*1650*/  @!P0 BRA `(.L_x_22) ;  /* 0x0000000000088947 */ /* 0x001fec0003800000 */
[----:B------:R-:W-:-:S07]  /*1660*/  MOV R6, 0x1680 ;  /* 0x0000168000067802 */ /* 0x000fce0000000f00 */
[----:B------:R-:W-:Y:S05]  /*1670*/  CALL.REL.NOINC `($__internal_1_$__cuda_sm3x_div_rn_noftz_f32_slowpath) ;  /* 0x0000002400787944 */ /* 0x000fea0003c00000 */
.L_x_22:
[----:B------:R-:W-:Y:S05]  /*1680*/  BSYNC.RECONVERGENT B2 ;  /* 0x0000000000027941 */ /* 0x000fea0003800200 */
.L_x_21:
[----:B------:R-:W0:Y:S01]  /*1690*/  LDS R0, [R2+0x24] ;  /* 0x0000240002007984 */ /* 0x000e220000000800 */
[----:B------:R-:W1:Y:S01]  /*16a0*/  LDC.64 R6, c[0x0][0x388] ;  /* 0x0000e200ff067b82 */ /* 0x000e620000000a00 */
[----:B------:R-:W2:Y:S01]  /*16b0*/  MUFU.RCP R8, R3 ;  /* 0x0000000300087308 */ /* 0x000ea20000001000 */
[----:B------:R-:W-:Y:S01]  /*16c0*/  BSSY.RECONVERGENT B2, `(.L_x_23) ;  /* 0x000000f000027945 */ /* 0x000fe20003800200 */
[----:B-1----:R-:W-:-:S04]  /*16d0*/  IMAD.WIDE.U32 R4, R4, 0x4, R6 ;  /* 0x0000000404047825 */ /* 0x002fc800078e0006 */
[C---:B--2---:R-:W-:Y:S01]  /*16e0*/  FFMA R7, R8.reuse, -R3, 1 ;  /* 0x3f80000008077423 */ /* 0x044fe20000000803 */
[----:B------:R1:W-:Y:S01]  /*16f0*/  STG.E desc[UR6][R4.64], R9 ;  /* 0x0000000904007986 */ /* 0x0003e2000c101906 */
[----:B0-----:R-:W-:Y:S02]  /*1700*/  I2FP.F32.S32 R6, R0 ;  /* 0x0000000000067245 */ /* 0x001fe40000201400 */
[----:B------:R-:W-:Y:S02]  /*1710*/  FFMA R0, R8, R7, R8 ;  /* 0x0000000708007223 */ /* 0x000fe40000000008 */
[----:B------:R-:W0:Y:S02]  /*1720*/  FCHK P0, R6, R3 ;  /* 0x0000000306007302 */ /* 0x000e240000000000 */
[----:B------:R-:W-:-:S04]  /*1730*/  FFMA R7, R0, R6, RZ ;  /* 0x0000000600077223 */ /* 0x000fc800000000ff */
[----:B------:R-:W-:-:S04]  /*1740*/  FFMA R8, R7, -R3, R6 ;  /* 0x8000000307087223 */ /* 0x000fc80000000006 */
[----:B------:R-:W-:Y:S01]  /*1750*/  FFMA R7, R0, R8, R7 ;  /* 0x0000000800077223 */ /* 0x000fe20000000007 */
[----:B01----:R-:W-:Y:S06]  /*1760*/  @!P0 BRA `(.L_x_24) ;  /* 0x0000000000108947 */ /* 0x003fec0003800000 */
[----:B------:R-:W-:Y:S02]  /*1770*/  MOV R0, R6 ;  /* 0x0000000600007202 */ /* 0x000fe40000000f00 */
[----:B------:R-:W-:-:S07]  /*1780*/  MOV R6, 0x17a0 ;  /* 0x000017a000067802 */ /* 0x000fce0000000f00 */
[----:B------:R-:W-:Y:S05]  /*1790*/  CALL.REL.NOINC `($__internal_1_$__cuda_sm3x_div_rn_noftz_f32_slowpath) ;  /* 0x0000002400307944 */ /* 0x000fea0003c00000 */
[----:B------:R-:W-:-:S07]  /*17a0*/  MOV R7, R9 ;  /* 0x0000000900077202 */ /* 0x000fce0000000f00 */
.L_x_24:
[----:B------:R-:W-:Y:S05]  /*17b0*/  BSYNC.RECONVERGENT B2 ;  /* 0x0000000000027941 */ /* 0x000fea0003800200 */
.L_x_23:
[----:B------:R-:W0:Y:S01]  /*17c0*/  LDS R0, [R2+0x144] ;  /* 0x0001440002007984 */ /* 0x000e220000000800 */
[----:B------:R-:W1:Y:S01]  /*17d0*/  MUFU.RCP R8, R3 ;  /* 0x0000000300087308 */ /* 0x000e620000001000 */
[----:B------:R-:W-:Y:S02]  /*17e0*/  BSSY.RECONVERGENT B2, `(.L_x_25) ;  /* 0x000000d000027945 */ /* 0x000fe40003800200 */
[----:B------:R2:W-:Y:S01]  /*17f0*/  STG.E desc[UR6][R4.64+0x24], R7 ;  /* 0x0000240704007986 */ /* 0x0005e2000c101906 */
[----:B-1----:R-:W-:Y:S01]  /*1800*/  FFMA R9, R8, -R3, 1 ;  /* 0x3f80000008097423 */ /* 0x002fe20000000803 */
[----:B0-----:R-:W-:-:S03]  /*1810*/  I2FP.F32.S32 R6, R0 ;  /* 0x0000000000067245 */ /* 0x001fc60000201400 */
[----:B------:R-:W-:Y:S01]  /*1820*/  FFMA R0, R8, R9, R8 ;  /* 0x0000000908007223 */ /* 0x000fe20000000008 */
[----:B------:R-:W0:Y:S03]  /*1830*/  FCHK P0, R6, R3 ;  /* 0x0000000306007302 */ /* 0x000e260000000000 */
[----:B------:R-:W-:-:S04]  /*1840*/  FFMA R9, R0, R6, RZ ;  /* 0x0000000600097223 */ /* 0x000fc800000000ff */
[----:B------:R-:W-:-:S04]  /*1850*/  FFMA R8, R9, -R3, R6 ;  /* 0x8000000309087223 */ /* 0x000fc80000000006 */
[----:B------:R-:W-:Y:S01]  /*1860*/  FFMA R9, R0, R8, R9 ;  /* 0x0000000800097223 */ /* 0x000fe20000000009 */
[----:B0-2---:R-:W-:Y:S06]  /*1870*/  @!P0 BRA `(.L_x_26) ;  /* 0x00000000000c8947 */ /* 0x005fec0003800000 */
[----:B------:R-:W-:Y:S02]  /*1880*/  MOV R0, R6 ;  /* 0x0000000600007202 */ /* 0x000fe40000000f00 */
[----:B------:R-:W-:-:S07]  /*1890*/  MOV R6, 0x18b0 ;  /* 0x000018b000067802 */ /* 0x000fce0000000f00 */
[----:B------:R-:W-:Y:S05]  /*18a0*/  CALL.REL.NOINC `($__internal_1_$__cuda_sm3x_div_rn_noftz_f32_slowpath) ;  /* 0x0000002000ec7944 */ /* 0x000fea0003c00000 */
.L_x_26:
[----:B------:R-:W-:Y:S05]  /*18b0*/  BSYNC.RECONVERGENT B2 ;  /* 0x0000000000027941 */ /* 0x000fea0003800200 */
.L_x_25:
        /* <DEDUP_REMOVED lines=15> */
[----:B------:R-:W-:-:S07]  /*19b0*/  MOV R7, R9 ;  /* 0x0000000900077202 */ /* 0x000fce0000000f00 */
.L_x_28:
[----:B------:R-:W-:Y:S05]  /*19c0*/  BSYNC.RECONVERGENT B2 ;  /* 0x0000000000027941 */ /* 0x000fea0003800200 */
.L_x_27:
        /* <DEDUP_REMOVED lines=15> */
.L_x_30:
[----:B------:R-:W-:Y:S05]  /*1ac0*/  BSYNC.RECONVERGENT B2 ;  /* 0x0000000000027941 */ /* 0x000fea0003800200 */
.L_x_29:
        /* <DEDUP_REMOVED lines=16> */
.L_x_32:
[----:B------:R-:W-:Y:S05]  /*1bd0*/  BSYNC.RECONVERGENT B2 ;  /* 0x0000000000027941 */ /* 0x000fea0003800200 */
.L_x_31:
        /* <DEDUP_REMOVED lines=15> */
.L_x_34:
[----:B------:R-:W-:Y:S05]  /*1cd0*/  BSYNC.RECONVERGENT B2 ;  /* 0x0000000000027941 */ /* 0x000fea0003800200 */
.L_x_33:
        /* <DEDUP_REMOVED lines=16> */
.L_x_36:
[----:B------:R-:W-:Y:S05]  /*1de0*/  BSYNC.RECONVERGENT B2 ;  /* 0x0000000000027941 */ /* 0x000fea0003800200 */
.L_x_35:
        /* <DEDUP_REMOVED lines=15> */
.L_x_38:
[----:B------:R-:W-:Y:S05]  /*1ee0*/  BSYNC.RECONVERGENT B2 ;  /* 0x0000000000027941 */ /* 0x000fea0003800200 */
.L_x_37:
        /* <DEDUP_REMOVED lines=16> */
.L_x_40:
[----:B------:R-:W-:Y:S05]  /*1ff0*/  BSYNC.RECONVERGENT B2 ;  /* 0x0000000000027941 */ /* 0x000fea0003800200 */
.L_x_39:
        /* <DEDUP_REMOVED lines=15> */
.L_x_42:
[----:B------:R-:W-:Y:S05]  /*20f0*/  BSYNC.RECONVERGENT B2 ;  /* 0x0000000000027941 */ /* 0x000fea0003800200 */
.L_x_41:
        /* <DEDUP_REMOVED lines=16> */
.L_x_44:
[----:B------:R-:W-:Y:S05]  /*2200*/  BSYNC.RECONVERGENT B2 ;  /* 0x0000000000027941 */ /* 0x000fea0003800200 */
.L_x_43:
        /* <DEDUP_REMOVED lines=15> */
.L_x_46:
[----:B------:R-:W-:Y:S05]  /*2300*/  BSYNC.RECONVERGENT B2 ;  /* 0x0000000000027941 */ /* 0x000fea0003800200 */
.L_x_45:
        /* <DEDUP_REMOVED lines=16> */
.L_x_48:
[----:B------:R-:W-:Y:S05]  /*2410*/  BSYNC.RECONVERGENT B2 ;  /* 0x0000000000027941 */ /* 0x000fea0003800200 */
.L_x_47:
        /* <DEDUP_REMOVED lines=15> */
.L_x_50:
[----:B------:R-:W-:Y:S05]  /*2510*/  BSYNC.RECONVERGENT B2 ;  /* 0x0000000000027941 */ /* 0x000fea0003800200 */
.L_x_49:
        /* <DEDUP_REMOVED lines=16> */
.L_x_52:
[----:B------:R-:W-:Y:S05]  /*2620*/  BSYNC.RECONVERGENT B2 ;  /* 0x0000000000027941 */ /* 0x000fea0003800200 */
.L_x_51:
        /* <DEDUP_REMOVED lines=15> */
.L_x_54:
[----:B------:R-:W-:Y:S05]  /*2720*/  BSYNC.RECONVERGENT B2 ;  /* 0x0000000000027941 */ /* 0x000fea0003800200 */
.L_x_53:
        /* <DEDUP_REMOVED lines=16> */
.L_x_56:
[----:B------:R-:W-:Y:S05]  /*2830*/  BSYNC.RECONVERGENT B2 ;  /* 0x0000000000027941 */ /* 0x000fea0003800200 */
.L_x_55:
        /* <DEDUP_REMOVED lines=15> */
.L_x_58:
[----:B------:R-:W-:Y:S05]  /*2930*/  BSYNC.RECONVERGENT B2 ;  /* 0x0000000000027941 */ /* 0x000fea0003800200 */
.L_x_57:
        /* <DEDUP_REMOVED lines=16> */
.L_x_60:
[----:B------:R-:W-:Y:S05]  /*2a40*/  BSYNC.RECONVERGENT B2 ;  /* 0x0000000000027941 */ /* 0x000fea0003800200 */
.L_x_59:
        /* <DEDUP_REMOVED lines=15> */
.L_x_62:
[----:B------:R-:W-:Y:S05]  /*2b40*/  BSYNC.RECONVERGENT B2 ;  /* 0x0000000000027941 */ /* 0x000fea0003800200 */
.L_x_61:
        /* <DEDUP_REMOVED lines=16> */
.L_x_64:
[----:B------:R-:W-:Y:S05]  /*2c50*/  BSYNC.RECONVERGENT B2 ;  /* 0x0000000000027941 */ /* 0x000fea0003800200 */
.L_x_63:
        /* <DEDUP_REMOVED lines=15> */
.L_x_66:
[----:B------:R-:W-:Y:S05]  /*2d50*/  BSYNC.RECONVERGENT B2 ;  /* 0x0000000000027941 */ /* 0x000fea0003800200 */
.L_x_65:
        /* <DEDUP_REMOVED lines=16> */
.L_x_68:
[----:B------:R-:W-:Y:S05]  /*2e60*/  BSYNC.RECONVERGENT B2 ;  /* 0x0000000000027941 */ /* 0x000fea0003800200 */
.L_x_67:
        /* <DEDUP_REMOVED lines=15> */
.L_x_70:
[----:B------:R-:W-:Y:S05]  /*2f60*/  BSYNC.RECONVERGENT B2 ;  /* 0x0000000000027941 */ /* 0x000fea0003800200 */
.L_x_69:
        /* <DEDUP_REMOVED lines=16> */
.L_x_72:
[----:B------:R-:W-:Y:S05]  /*3070*/  BSYNC.RECONVERGENT B2 ;  /* 0x0000000000027941 */ /* 0x000fea0003800200 */
.L_x_71:
        /* <DEDUP_REMOVED lines=15> */
.L_x_74:
[----:B------:R-:W-:Y:S05]  /*3170*/  BSYNC.RECONVERGENT B2 ;  /* 0x0000000000027941 */ /* 0x000fea0003800200 */
.L_x_73:
        /* <DEDUP_REMOVED lines=16> */
.L_x_76:
[----:B------:R-:W-:Y:S05]  /*3280*/  BSYNC.RECONVERGENT B2 ;  /* 0x0000000000027941 */ /* 0x000fea0003800200 */
.L_x_75:
        /* <DEDUP_REMOVED lines=15> */
.L_x_78:
[----:B------:R-:W-:Y:S05]  /*3380*/  BSYNC.RECONVERGENT B2 ;  /* 0x0000000000027941 */ /* 0x000fea0003800200 */
.L_x_77:
        /* <DEDUP_REMOVED lines=16> */
.L_x_80:
[----:B------:R-:W-:Y:S05]  /*3490*/  BSYNC.RECONVERGENT B2 ;  /* 0x0000000000027941 */ /* 0x000fea0003800200 */
.L_x_79:
        /* <DEDUP_REMOVED lines=15> */
.L_x_82:
[----:B------:R-:W-:Y:S05]  /*3590*/  BSYNC.RECONVERGENT B2 ;  /* 0x0000000000027941 */ /* 0x000fea0003800200 */
.L_x_81:
        /* <DEDUP_REMOVED lines=16> */
.L_x_84:
[----:B------:R-:W-:Y:S05]  /*36a0*/  BSYNC.RECONVERGENT B2 ;  /* 0x0000000000027941 */ /* 0x000fea0003800200 */
.L_x_83:
        /* <DEDUP_REMOVED lines=15> */
.L_x_86:
[----:B------:R-:W-:Y:S05]  /*37a0*/  BSYNC.RECONVERGENT B2 ;  /* 0x0000000000027941 */ /* 0x000fea0003800200 */
.L_x_85:
        /* <DEDUP_REMOVED lines=16> */
.L_x_88:
[----:B------:R-:W-:Y:S05]  /*38b0*/  BSYNC.RECONVERGENT B2 ;  /* 0x0000000000027941 */ /* 0x000fea0003800200 */
.L_x_87:
        /* <DEDUP_REMOVED lines=15> */
.L_x_90:
[----:B------:R-:W-:Y:S05]  /*39b0*/  BSYNC.RECONVERGENT B2 ;  /* 0x0000000000027941 */ /* 0x000fea0003800200 */
.L_x_89:
[----:B------:R-:W0:Y:S01]  /*39c0*/  LDS R2, [R2+0x140] ;  /* 0x0001400002027984 */ /* 0x000e220000000800 */
[----:B------:R-:W1:Y:S01]  /*39d0*/  MUFU.RCP R0, R3 ;  /* 0x0000000300007308 */ /* 0x000e620000001000 */
[----:B------:R-:W-:Y:S02]  /*39e0*/  BSSY.RECONVERGENT B2, `(.L_x_91) ;  /* 0x000000e000027945 */ /* 0x000fe40003800200 */
[----:B------:R2:W-:Y:S01]  /*39f0*/  STG.E desc[UR6][R4.64+0x68], R9 ;  /* 0x0000680904007986 */ /* 0x0005e2000c101906 */
[----:B-1----:R-:W-:-:S04]  /*3a00*/  FFMA R7, R0, -R3, 1 ;  /* 0x3f80000000077423 */ /* 0x002fc80000000803 */
[----:B------:R-:W-:Y:S01]  /*3a10*/  FFMA R0, R0, R7, R0 ;  /* 0x0000000700007223 */ /* 0x000fe20000000000 */
[----:B0-----:R-:W-:-:S04]  /*3a20*/  I2FP.F32.S32 R6, R2 ;  /* 0x0000000200067245 */ /* 0x001fc80000201400 */
[----:B------:R-:W0:Y:S01]  /*3a30*/  FCHK P0, R6, R3 ;  /* 0x0000000306007302 */ /* 0x000e220000000000 */
        /* <DEDUP_REMOVED lines=8> */
.L_x_92:
[----:B------:R-:W-:Y:S05]  /*3ac0*/  BSYNC.RECONVERGENT B2 ;  /* 0x0000000000027941 */ /* 0x000fea0003800200 */
.L_x_91:
[----:B------:R-:W-:Y:S01]  /*3ad0*/  STG.E desc[UR6][R4.64+0x8c], R7 ;  /* 0x00008c0704007986 */ /* 0x000fe2000c101906 */
[----:B------:R-:W-:Y:S05]  /*3ae0*/  EXIT ;  /* 0x000000000000794d */ /* 0x000fea0003800000 */
        .weak           $__internal_0_$__cuda_sm20_sqrt_rn_f32_slowpath
        .type           $__internal_0_$__cuda_sm20_sqrt_rn_f32_slowpath,@function
        .size           $__internal_0_$__cuda_sm20_sqrt_rn_f32_slowpath,($__internal_1_$__cuda_sm3x_div_rn_noftz_f32_slowpath - $__internal_0_$__cuda_sm20_sqrt_rn_f32_slowpath)
$__internal_0_$__cuda_sm20_sqrt_rn_f32_slowpath:
[----:B------:R-:W-:-:S13]  /*3af0*/  LOP3.LUT P0, RZ, R7, 0x7fffffff, RZ, 0xc0, !PT ;  /* 0x7fffffff07ff7812 */ /* 0x000fda000780c0ff */
[----:B------:R-:W-:Y:S05]  /*3b00*/  @!P0 BRA `(.L_x_93) ;  /* 0x0000000000448947 */ /* 0x000fea0003800000 */
[----:B------:R-:W-:Y:S02]  /*3b10*/  FSETP.GEU.FTZ.AND P0, PT, R7, RZ, PT ;  /* 0x000000ff0700720b */ /* 0x000fe40003f1e000 */
[----:B------:R-:W-:-:S11]  /*3b20*/  MOV R0, R7 ;  /* 0x0000000700007202 */ /* 0x000fd60000000f00 */
[----:B------:R-:W-:Y:S01]  /*3b30*/  @!P0 MOV R7, 0x7fffffff ;  /* 0x7fffffff00078802 */ /* 0x000fe20000000f00 */
[----:B------:R-:W-:Y:S06]  /*3b40*/  @!P0 BRA `(.L_x_93) ;  /* 0x0000000000348947 */ /* 0x000fec0003800000 */
[----:B------:R-:W-:-:S13]  /*3b50*/  FSETP.GTU.FTZ.AND P0, PT, |R0|, +INF , PT ;  /* 0x7f8000000000780b */ /* 0x000fda0003f1c200 */
[----:B------:R-:W-:Y:S01]  /*3b60*/  @P0 FADD.FTZ R7, R0, 1 ;  /* 0x3f80000000070421 */ /* 0x000fe20000010000 */
[----:B------:R-:W-:Y:S06]  /*3b70*/  @P0 BRA `(.L_x_93) ;  /* 0x0000000000280947 */ /* 0x000fec0003800000 */
[----:B------:R-:W-:-:S13]  /*3b80*/  FSETP.NEU.FTZ.AND P0, PT, |R0|, +INF , PT ;  /* 0x7f8000000000780b */ /* 0x000fda0003f1d200 */
[----:B------:R-:W-:-:S04]  /*3b90*/  @P0 FFMA R3, R0, 1.84467440737095516160e+19, RZ ;  /* 0x5f80000000030823 */ /* 0x000fc800000000ff */
[----:B------:R-:W0:Y:S02]  /*3ba0*/  @P0 MUFU.RSQ R6, R3 ;  /* 0x0000000300060308 */ /* 0x000e240000001400 */
[----:B0-----:R-:W-:Y:S01]  /*3bb0*/  @P0 FMUL.FTZ R8, R3, R6 ;  /* 0x0000000603080220 */ /* 0x001fe20000410000 */
[----:B------:R-:W-:-:S03]  /*3bc0*/  @P0 FMUL.FTZ R6, R6, 0.5 ;  /* 0x3f00000006060820 */ /* 0x000fc60000410000 */
[----:B------:R-:W-:-:S04]  /*3bd0*/  @P0 FADD.FTZ R7, -R8, -RZ ;  /* 0x800000ff08070221 */ /* 0x000fc80000010100 */
[----:B------:R-:W-:Y:S01]  /*3be0*/  @P0 FFMA R9, R8, R7, R3 ;  /* 0x0000000708090223 */ /* 0x000fe20000000003 */
[----:B------:R-:W-:-:S03]  /*3bf0*/  @!P0 MOV R7, R0 ;  /* 0x0000000000078202 */ /* 0x000fc60000000f00 */
[----:B------:R-:W-:-:S04]  /*3c00*/  @P0 FFMA R6, R9, R6, R8 ;  /* 0x0000000609060223 */ /* 0x000fc80000000008 */
[----:B------:R-:W-:-:S07]  /*3c10*/  @P0 FMUL.FTZ R7, R6, 2.3283064365386962891e-10 ;  /* 0x2f80000006070820 */ /* 0x000fce0000410000 */
.L_x_93:
[----:B------:R-:W-:Y:S01]  /*3c20*/  MOV R3, R7 ;  /* 0x0000000700037202 */ /* 0x000fe20000000f00 */
[----:B------:R-:W-:Y:S01]  /*3c30*/  HFMA2 R7, -RZ, RZ, 0, 0 ;  /* 0x00000000ff077431 */ /* 0x000fe200000001ff */
[----:B------:R-:W-:-:S04]  /*3c40*/  MOV R6, R10 ;  /* 0x0000000a00067202 */ /* 0x000fc80000000f00 */
[----:B------:R-:W-:Y:S05]  /*3c50*/  RET.REL.NODEC R6 `(_Z6l2normPKiPf) ;  /* 0xffffffc006e87950 */ /* 0x000fea0003c3ffff */
        .weak           $__internal_1_$__cuda_sm3x_div_rn_noftz_f32_slowpath
        .type           $__internal_1_$__cuda_sm3x_div_rn_noftz_f32_slowpath,@function
        .size           $__internal_1_$__cuda_sm3x_div_rn_noftz_f32_slowpath,(.L_x_206 - $__internal_1_$__cuda_sm3x_div_rn_noftz_f32_slowpath)
$__internal_1_$__cuda_sm3x_div_rn_noftz_f32_slowpath:
[----:B------:R-:W-:Y:S01]  /*3c60*/  SHF.R.U32.HI R8, RZ, 0x17, R3 ;  /* 0x00000017ff087819 */ /* 0x000fe20000011603 */
[----:B------:R-:W-:Y:S01]  /*3c70*/  BSSY.RECONVERGENT B0, `(.L_x_94) ;  /* 0x0000063000007945 */ /* 0x000fe20003800200 */
[----:B------:R-:W-:Y:S02]  /*3c80*/  SHF.R.U32.HI R7, RZ, 0x17, R0 ;  /* 0x00000017ff077819 */ /* 0x000fe40000011600 */
[----:B------:R-:W-:Y:S02]  /*3c90*/  LOP3.LUT R14, R8, 0xff, RZ, 0xc0, !PT ;  /* 0x000000ff080e7812 */ /* 0x000fe400078ec0ff */
[----:B------:R-:W-:Y:S02]  /*3ca0*/  LOP3.LUT R12, R7, 0xff, RZ, 0xc0, !PT ;  /* 0x000000ff070c7812 */ /* 0x000fe400078ec0ff */
[----:B------:R-:W-:Y:S02]  /*3cb0*/  IADD3 R10, PT, PT, R14, -0x1, RZ ;  /* 0xffffffff0e0a7810 */ /* 0x000fe40007ffe0ff */
[----:B------:R-:W-:-:S02]  /*3cc0*/  IADD3 R8, PT, PT, R12, -0x1, RZ ;  /* 0xffffffff0c087810 */ /* 0x000fc40007ffe0ff */
[----:B------:R-:W-:Y:S02]  /*3cd0*/  ISETP.GT.U32.AND P0, PT, R10, 0xfd, PT ;  /* 0x000000fd0a00780c */ /* 0x000fe40003f04070 */
[----:B------:R-:W-:Y:S02]  /*3ce0*/  MOV R9, R3 ;  /* 0x0000000300097202 */ /* 0x000fe40000000f00 */
[----:B------:R-:W-:-:S13]  /*3cf0*/  ISETP.GT.U32.OR P0, PT, R8, 0xfd, P0 ;  /* 0x000000fd0800780c */ /* 0x000fda0000704470 */
[----:B------:R-:W-:Y:S01]  /*3d00*/  @!P0 MOV R7, RZ ;  /* 0x000000ff00078202 */ /* 0x000fe20000000f00 */
[----:B------:R-:W-:Y:S06]  /*3d10*/  @!P0 BRA `(.L_x_95) ;  /* 0x00000000005c8947 */ /* 0x000fec0003800000 */
[----:B------:R-:W-:Y:S02]  /*3d20*/  FSETP.GTU.FTZ.AND P0, PT, |R0|, +INF , PT ;  /* 0x7f8000000000780b */ /* 0x000fe40003f1c200 */
[----:B------:R-:W-:-:S04]  /*3d30*/  FSETP.GTU.FTZ.AND P1, PT, |R3|, +INF , PT ;  /* 0x7f8000000300780b */ /* 0x000fc80003f3c200 */
[----:B------:R-:W-:-:S13]  /*3d40*/  PLOP3.LUT P0, PT, P0, P1, PT, 0xf8, 0x8f ;  /* 0x00000000008f781c */ /* 0x000fda0000703f70 */
[----:B------:R-:W-:Y:S05]  /*3d50*/  @P0 BRA `(.L_x_96) ;  /* 0x00000004004c0947 */ /* 0x000fea0003800000 */
[----:B------:R-:W-:-:S13]  /*3d60*/  LOP3.LUT P0, RZ, R9, 0x7fffffff, R0, 0xc8, !PT ;  /* 0x7fffffff09ff7812 */ /* 0x000fda000780c800 */
[----:B------:R-:W-:Y:S05]  /*3d70*/  @!P0 BRA `(.L_x_97) ;  /* 0x00000004003c8947 */ /* 0x000fea0003800000 */
[C---:B------:R-:W-:Y:S02]  /*3d80*/  FSETP.NEU.FTZ.AND P0, PT, |R0|.reuse, +INF , PT ;  /* 0x7f8000000000780b */ /* 0x040fe40003f1d200 */
[----:B------:R-:W-:Y:S02]  /*3d90*/  FSETP.NEU.FTZ.AND P2, PT, |R3|, +INF , PT ;  /* 0x7f8000000300780b */ /* 0x000fe40003f5d200 */
[----:B------:R-:W-:-:S11]  /*3da0*/  FSETP.NEU.FTZ.AND P1, PT, |R0|, +INF , PT ;  /* 0x7f8000000000780b */ /* 0x000fd60003f3d200 */
[----:B------:R-:W-:Y:S05]  /*3db0*/  @!P2 BRA !P0, `(.L_x_97) ;  /* 0x00000004002ca947 */ /* 0x000fea0004000000 */
[----:B------:R-:W-:-:S04]  /*3dc0*/  LOP3.LUT P0, RZ, R0, 0x7fffffff, RZ, 0xc0, !PT ;  /* 0x7fffffff00ff7812 */ /* 0x000fc8000780c0ff */
[----:B------:R-:W-:-:S13]  /*3dd0*/  PLOP3.LUT P0, PT, P2, P0, PT, 0x2f, 0xf2 ;  /* 0x0000000000f2781c */ /* 0x000fda0001700577 */
[----:B------:R-:W-:Y:S05]  /*3de0*/  @P0 BRA `(.L_x_98) ;  /* 0x0000000400180947 */ /* 0x000fea0003800000 */
[----:B------:R-:W-:-:S04]  /*3df0*/  LOP3.LUT P0, RZ, R9, 0x7fffffff, RZ, 0xc0, !PT ;  /* 0x7fffffff09ff7812 */ /* 0x000fc8000780c0ff */
[----:B------:R-:W-:-:S13]  /*3e00*/  PLOP3.LUT P0, PT, P1, P0, PT, 0x2f, 0xf2 ;  /* 0x0000000000f2781c */ /* 0x000fda0000f00577 */
[----:B------:R-:W-:Y:S05]  /*3e10*/  @P0 BRA `(.L_x_99) ;  /* 0x0000000400000947 */ /* 0x000fea0003800000 */
[----:B------:R-:W-:Y:S02]  /*3e20*/  ISETP.GE.AND P0, PT, R8, RZ, PT ;  /* 0x000000ff0800720c */ /* 0x000fe40003f06270 */
[----:B------:R-:W-:-:S11]  /*3e30*/  ISETP.GE.AND P1, PT, R10, RZ, PT ;  /* 0x000000ff0a00720c */ /* 0x000fd60003f26270 */
[----:B------:R-:W-:Y:S01]  /*3e40*/  @P0 MOV R7, RZ ;  /* 0x000000ff00070202 */ /* 0x000fe20000000f00 */
[----:B------:R-:W-:Y:S01]  /*3e50*/  @!P0 FFMA R0, R0, 1.84467440737095516160e+19, RZ ;  /* 0x5f80000000008823 */ /* 0x000fe200000000ff */
[----:B------:R-:W-:Y:S01]  /*3e60*/  @!P0 MOV R7, 0xffffffc0 ;  /* 0xffffffc000078802 */ /* 0x000fe20000000f00 */
[----:B------:R-:W-:-:S03]  /*3e70*/  @!P1 FFMA R9, R3, 1.84467440737095516160e+19, RZ ;  /* 0x5f80000003099823 */ /* 0x000fc600000000ff */
[----:B------:R-:W-:-:S07]  /*3e80*/  @!P1 IADD3 R7, PT, PT, R7, 0x40, RZ ;  /* 0x0000004007079810 */ /* 0x000fce0007ffe0ff */
.L_x_95:
[----:B------:R-:W-:Y:S01]  /*3e90*/  LEA R8, R14, 0xc0800000, 0x17 ;  /* 0xc08000000e087811 */ /* 0x000fe200078eb8ff */
[----:B------:R-:W-:Y:S03]  /*3ea0*/  BSSY.RECONVERGENT B1, `(.L_x_100) ;  /* 0x0000036000017945 */ /* 0x000fe60003800200 */
[----:B------:R-:W-:Y:S02]  /*3eb0*/  IADD3 R8, PT, PT, -R8, R9, RZ ;  /* 0x0000000908087210 */ /* 0x000fe40007ffe1ff */
[----:B------:R-:W-:Y:S02]  /*3ec0*/  IADD3 R9, PT, PT, R12, -0x7f, RZ ;  /* 0xffffff810c097810 */ /* 0x000fe40007ffe0ff */
[----:B------:R-:W0:Y:S01]  /*3ed0*/  MUFU.RCP R10, R8 ;  /* 0x00000008000a7308 */ /* 0x000e220000001000 */
[----:B------:R-:W-:Y:S02]  /*3ee0*/  FADD.FTZ R11, -R8, -RZ ;  /* 0x800000ff080b7221 */ /* 0x000fe40000010100 */
[----:B------:R-:W-:-:S02]  /*3ef0*/  IMAD R0, R9, -0x800000, R0 ;  /* 0xff80000009007824 */ /* 0x000fc400078e0200 */
[----:B0-----:R-:W-:-:S04]  /*3f00*/  FFMA R13, R10, R11, 1 ;  /* 0x3f8000000a0d7423 */ /* 0x001fc8000000000b */
[----:B------:R-:W-:-:S04]  /*3f10*/  FFMA R15, R10, R13, R10 ;  /* 0x0000000d0a0f7223 */ /* 0x000fc8000000000a */
[----:B------:R-:W-:-:S04]  /*3f20*/  FFMA R10, R0, R15, RZ ;  /* 0x0000000f000a7223 */ /* 0x000fc800000000ff */
[----:B------:R-:W-:-:S04]  /*3f30*/  FFMA R13, R11, R10, R0 ;  /* 0x0000000a0b0d7223 */ /* 0x000fc80000000000 */
[----:B------:R-:W-:Y:S01]  /*3f40*/  FFMA R12, R15, R13, R10 ;  /* 0x0000000d0f0c7223 */ /* 0x000fe2000000000a */
[----:B------:R-:W-:-:S03]  /*3f50*/  IADD3 R10, PT, PT, R9, 0x7f, -R14 ;  /* 0x0000007f090a7810 */ /* 0x000fc60007ffe80e */
[----:B------:R-:W-:Y:S01]  /*3f60*/  FFMA R11, R11, R12, R0 ;  /* 0x0000000c0b0b7223 */ /* 0x000fe20000000000 */
[----:B------:R-:W-:-:S03]  /*3f70*/  IADD3 R7, PT, PT, R10, R7, RZ ;  /* 0x000000070a077210 */ /* 0x000fc60007ffe0ff */
[----:B------:R-:W-:-:S05]  /*3f80*/  FFMA R0, R15, R11, R12 ;  /* 0x0000000b0f007223 */ /* 0x000fca000000000c */
[----:B------:R-:W-:-:S04]  /*3f90*/  SHF.R.U32.HI R8, RZ, 0x17, R0 ;  /* 0x00000017ff087819 */ /* 0x000fc80000011600 */
[----:B------:R-:W-:-:S04]  /*3fa0*/  LOP3.LUT R8, R8, 0xff, RZ, 0xc0, !PT ;  /* 0x000000ff08087812 */ /* 0x000fc800078ec0ff */
[----:B------:R-:W-:-:S04]  /*3fb0*/  IADD3 R13, PT, PT, R8, R7, RZ ;  /* 0x00000007080d7210 */ /* 0x000fc80007ffe0ff */
[----:B------:R-:W-:-:S04]  /*3fc0*/  IADD3 R8, PT, PT, R13, -0x1, RZ ;  /* 0xffffffff0d087810 */ /* 0x000fc80007ffe0ff */
[----:B------:R-:W-:-:S13]  /*3fd0*/  ISETP.GE.U32.AND P0, PT, R8, 0xfe, PT ;  /* 0x000000fe0800780c */ /* 0x000fda0003f06070 */
[----:B------:R-:W-:Y:S05]  /*3fe0*/  @!P0 BRA `(.L_x_101) ;  /* 0x0000000000808947 */ /* 0x000fea0003800000 */
[----:B------:R-:W-:-:S13]  /*3ff0*/  ISETP.GT.AND P0, PT, R13, 0xfe, PT ;  /* 0x000000fe0d00780c */ /* 0x000fda0003f04270 */
[----:B------:R-:W-:Y:S05]  /*4000*/  @P0 BRA `(.L_x_102) ;  /* 0x00000000006c0947 */ /* 0x000fea0003800000 */
[----:B------:R-:W-:-:S13]  /*4010*/  ISETP.GE.AND P0, PT, R13, 0x1, PT ;  /* 0x000000010d00780c */ /* 0x000fda0003f06270 */
[----:B------:R-:W-:Y:S05]  /*4020*/  @P0 BRA `(.L_x_103) ;  /* 0x0000000000740947 */ /* 0x000fea0003800000 */
[----:B------:R-:W-:Y:S02]  /*4030*/  ISETP.GE.AND P0, PT, R13, -0x18, PT ;  /* 0xffffffe80d00780c */ /* 0x000fe40003f06270 */
[----:B------:R-:W-:-:S11]  /*4040*/  LOP3.LUT R0, R0, 0x80000000, RZ, 0xc0, !PT ;  /* 0x8000000000007812 */ /* 0x000fd600078ec0ff */
[----:B------:R-:W-:Y:S05]  /*4050*/  @!P0 BRA `(.L_x_103) ;  /* 0x0000000000688947 */ /* 0x000fea0003800000 */
[-CC-:B------:R-:W-:Y:S01]  /*4060*/  FFMA.RZ R7, R15, R11.reuse, R12.reuse ;  /* 0x0000000b0f077223 */ /* 0x180fe2000000c00c */
[----:B------:R-:W-:Y:S01]  /*4070*/  IADD3 R10, PT, PT, R13, 0x20, RZ ;  /* 0x000000200d0a7810 */ /* 0x000fe20007ffe0ff */
[-CC-:B------:R-:W-:Y:S01]  /*4080*/  FFMA.RM R8, R15, R11.reuse, R12.reuse ;  /* 0x0000000b0f087223 */ /* 0x180fe2000000400c */
[----:B------:R-:W-:Y:S02]  /*4090*/  ISETP.NE.AND P2, PT, R13, RZ, PT ;  /* 0x000000ff0d00720c */ /* 0x000fe40003f45270 */
[----:B------:R-:W-:Y:S01]  /*40a0*/  LOP3.LUT R9, R7, 0x7fffff, RZ, 0xc0, !PT ;  /* 0x007fffff07097812 */ /* 0x000fe200078ec0ff */
[----:B------:R-:W-:Y:S01]  /*40b0*/  FFMA.RP R7, R15, R11, R12 ;  /* 0x0000000b0f077223 */ /* 0x000fe2000000800c */
[----:B------:R-:W-:Y:S02]  /*40c0*/  ISETP.NE.AND P1, PT, R13, RZ, PT ;  /* 0x000000ff0d00720c */ /* 0x000fe40003f25270 */
[----:B------:R-:W-:Y:S02]  /*40d0*/  LOP3.LUT R9, R9, 0x800000, RZ, 0xfc, !PT ;  /* 0x0080000009097812 */ /* 0x000fe400078efcff */
[----:B------:R-:W-:-:S02]  /*40e0*/  IADD3 R11, PT, PT, -R13, RZ, RZ ;  /* 0x000000ff0d0b7210 */ /* 0x000fc40007ffe1ff */
[----:B------:R-:W-:Y:S02]  /*40f0*/  SHF.L.U32 R10, R9, R10, RZ ;  /* 0x0000000a090a7219 */ /* 0x000fe400000006ff */
[----:B------:R-:W-:Y:S02]  /*4100*/  FSETP.NEU.FTZ.AND P0, PT, R7, R8, PT ;  /* 0x000000080700720b */ /* 0x000fe40003f1d000 */
[----:B------:R-:W-:Y:S02]  /*4110*/  SEL R8, R11, RZ, P2 ;  /* 0x000000ff0b087207 */ /* 0x000fe40001000000 */
[----:B------:R-:W-:Y:S02]  /*4120*/  ISETP.NE.AND P1, PT, R10, RZ, P1 ;  /* 0x000000ff0a00720c */ /* 0x000fe40000f25270 */
[----:B------:R-:W-:Y:S02]  /*4130*/  SHF.R.U32.HI R8, RZ, R8, R9 ;  /* 0x00000008ff087219 */ /* 0x000fe40000011609 */
[----:B------:R-:W-:-:S02]  /*4140*/  PLOP3.LUT P0, PT, P0, P1, PT, 0xf8, 0x8f ;  /* 0x00000000008f781c */ /* 0x000fc40000703f70 */
[----:B------:R-:W-:Y:S02]  /*4150*/  SHF.R.U32.HI R10, RZ, 0x1, R8 ;  /* 0x00000001ff0a7819 */ /* 0x000fe40000011608 */
[----:B------:R-:W-:-:S04]  /*4160*/  SEL R7, RZ, 0x1, !P0 ;  /* 0x00000001ff077807 */ /* 0x000fc80004000000 */
[----:B------:R-:W-:-:S04]  /*4170*/  LOP3.LUT R7, R7, 0x1, R10, 0xf8, !PT ;  /* 0x0000000107077812 */ /* 0x000fc800078ef80a */
[----:B------:R-:W-:-:S04]  /*4180*/  LOP3.LUT R7, R7, R8, RZ, 0xc0, !PT ;  /* 0x0000000807077212 */ /* 0x000fc800078ec0ff */
[----:B------:R-:W-:-:S04]  /*4190*/  IADD3 R7, PT, PT, R10, R7, RZ ;  /* 0x000000070a077210 */ /* 0x000fc80007ffe0ff */
[----:B------:R-:W-:Y:S01]  /*41a0*/  LOP3.LUT R0, R7, R0, RZ, 0xfc, !PT ;  /* 0x0000000007007212 */ /* 0x000fe200078efcff */
[----:B------:R-:W-:Y:S06]  /*41b0*/  BRA `(.L_x_103) ;  /* 0x0000000000107947 */ /* 0x000fec0003800000 */
.L_x_102:
[----:B------:R-:W-:-:S04]  /*41c0*/  LOP3.LUT R0, R0, 0x80000000, RZ, 0xc0, !PT ;  /* 0x8000000000007812 */ /* 0x000fc800078ec0ff */
[----:B------:R-:W-:Y:S01]  /*41d0*/  LOP3.LUT R0, R0, 0x7f800000, RZ, 0xfc, !PT ;  /* 0x7f80000000007812 */ /* 0x000fe200078efcff */
[----:B------:R-:W-:Y:S06]  /*41e0*/  BRA `(.L_x_103) ;  /* 0x0000000000047947 */ /* 0x000fec0003800000 */
.L_x_101:
[----:B------:R-:W-:-:S07]  /*41f0*/  LEA R0, R7, R0, 0x17 ;  /* 0x0000000007007211 */ /* 0x000fce00078eb8ff */
.L_x_103:
[----:B------:R-:W-:Y:S05]  /*4200*/  BSYNC.RECONVERGENT B1 ;  /* 0x0000000000017941 */ /* 0x000fea0003800200 */
.L_x_100:
[----:B------:R-:W-:Y:S05]  /*4210*/  BRA `(.L_x_104) ;  /* 0x0000000000207947 */ /* 0x000fea0003800000 */
.L_x_99:
[----:B------:R-:W-:-:S04]  /*4220*/  LOP3.LUT R0, R9, 0x80000000, R0, 0x48, !PT ;  /* 0x8000000009007812 */ /* 0x000fc800078e4800 */
[----:B------:R-:W-:Y:S01]  /*4230*/  LOP3.LUT R0, R0, 0x7f800000, RZ, 0xfc, !PT ;  /* 0x7f80000000007812 */ /* 0x000fe200078efcff */
[----:B------:R-:W-:Y:S06]  /*4240*/  BRA `(.L_x_104) ;  /* 0x0000000000147947 */ /* 0x000fec0003800000 */
.L_x_98:
[----:B------:R-:W-:Y:S01]  /*4250*/  LOP3.LUT R0, R9, 0x80000000, R0, 0x48, !PT ;  /* 0x8000000009007812 */ /* 0x000fe200078e4800 */
[----:B------:R-:W-:Y:S06]  /*4260*/  BRA `(.L_x_104) ;  /* 0x00000000000c7947 */ /* 0x000fec0003800000 */
.L_x_97:
[----:B------:R-:W0:Y:S01]  /*4270*/  MUFU.RSQ R0, -QNAN ;  /* 0xffc0000000007908 */ /* 0x000e220000001400 */
[----:B------:R-:W-:Y:S05]  /*4280*/  BRA `(.L_x_104) ;  /* 0x0000000000047947 */ /* 0x000fea0003800000 */
.L_x_96:
[----:B------:R-:W-:-:S07]  /*4290*/  FADD.FTZ R0, R0, R3 ;  /* 0x0000000300007221 */ /* 0x000fce0000010000 */
.L_x_104:
[----:B------:R-:W-:Y:S05]  /*42a0*/  BSYNC.RECONVERGENT B0 ;  /* 0x0000000000007941 */ /* 0x000fea0003800200 */
.L_x_94:
[----:B------:R-:W-:Y:S01]  /*42b0*/  HFMA2 R7, -RZ, RZ, 0, 0 ;  /* 0x00000000ff077431 */ /* 0x000fe200000001ff */
[----:B0-----:R-:W-:-:S03]  /*42c0*/  MOV R9, R0 ;  /* 0x0000000000097202 */ /* 0x001fc60000000f00 */
[----:B------:R-:W-:Y:S05]  /*42d0*/  RET.REL.NODEC R6 `(_Z6l2normPKiPf) ;  /* 0xffffffbc06487950 */ /* 0x000fea0003c3ffff */
.L_x_105:
        /* <DEDUP_REMOVED lines=10> */
.L_x_206:


//--------------------- .text._Z9histogramPfS_iiS_ --------------------------
	.section	.text._Z9histogramPfS_iiS_,"ax",@progbits
	.align	128
        .global         _Z9histogramPfS_iiS_
        .type           _Z9histogramPfS_iiS_,@function
        .size           _Z9histogramPfS_iiS_,(.L_x_208 - _Z9histogramPfS_iiS_)
        .other          _Z9histogramPfS_iiS_,@"STO_CUDA_ENTRY STV_DEFAULT"
_Z9histogramPfS_iiS_:
.text._Z9histogramPfS_iiS_:
[----:B------:R-:W-:Y:S01]  /*0000*/  LDC R1, c[0x0][0x37c] ;  /* 0x0000df00ff017b82 */ /* 0x000fe20000000800 */
[----:B------:R-:W0:Y:S07]  /*0010*/  S2R R7, SR_TID.X ;  /* 0x0000000000077919 */ /* 0x000e2e0000002100 */
[----:B------:R-:W0:Y:S01]  /*0020*/  S2UR UR6, SR_CTAID.X ;  /* 0x00000000000679c3 */ /* 0x000e220000002500 */
[----:B------:R-:W1:Y:S01]  /*0030*/  LDCU UR8, c[0x0][0x394] ;  /* 0x00007280ff0877ac */ /* 0x000e620008000800 */
[----:B------:R-:W2:Y:S01]  /*0040*/  S2R R6, SR_CTAID.Y ;  /* 0x0000000000067919 */ /* 0x000ea20000002600 */
[----:B------:R-:W3:Y:S01]  /*0050*/  LDCU.64 UR4, c[0x0][0x358] ;  /* 0x00006b00ff0477ac */ /* 0x000ee20008000a00 */
[----:B------:R-:W2:Y:S04]  /*0060*/  S2R R4, SR_TID.Y ;  /* 0x0000000000047919 */ /* 0x000ea80000002200 */
[----:B------:R-:W0:Y:S01]  /*0070*/  LDC R0, c[0x0][0x360] ;  /* 0x0000d800ff007b82 */ /* 0x000e220000000800 */
[----:B------:R-:W2:Y:S07]  /*0080*/  LDCU UR7, c[0x0][0x364] ;  /* 0x00006c80ff0777ac */ /* 0x000eae0008000800 */
[----:B------:R-:W4:Y:S08]  /*0090*/  LDC.64 R2, c[0x0][0x388] ;  /* 0x0000e200ff027b82 */ /* 0x000f300000000a00 */
[----:B------:R-:W3:Y:S01]  /*00a0*/  LDC.64 R8, c[0x0][0x380] ;  /* 0x0000e000ff087b82 */ /* 0x000ee20000000a00 */
[----:B0-----:R-:W-:-:S02]  /*00b0*/  IMAD R0, R0, UR6, R7 ;  /* 0x0000000600007c24 */ /* 0x001fc4000f8e0207 */
[----:B--2---:R-:W-:-:S04]  /*00c0*/  IMAD R5, R6, UR7, R4 ;  /* 0x0000000706057c24 */ /* 0x004fc8000f8e0204 */
[----:B-1----:R-:W-:-:S04]  /*00d0*/  IMAD R5, R5, UR8, R0 ;  /* 0x0000000805057c24 */ /* 0x002fc8000f8e0200 */
[----:B----4-:R-:W-:-:S05]  /*00e0*/  IMAD.WIDE R2, R5, 0x4, R2 ;  /* 0x0000000405027825 */ /* 0x010fca00078e0202 */
[----:B---3--:R0:W2:Y:S01]  /*00f0*/  LDG.E R0, desc[UR4][R2.64] ;  /* 0x0000000402007981 */ /* 0x0080a2000c1e1900 */
[----:B------:R-:W-:Y:S01]  /*0100*/  LOP3.LUT P0, RZ, R7, R4, RZ, 0xfc, !PT ;  /* 0x0000000407ff7212 */ /* 0x000fe2000780fcff */
[----:B------:R-:W-:Y:S01]  /*0110*/  IMAD.WIDE R8, R5, 0x4, R8 ;  /* 0x0000000405087825 */ /* 0x000fe200078e0208 */
[----:B------:R-:W1:Y:S03]  /*0120*/  LDC R7, c[0x0][0x370] ;  /* 0x0000dc00ff077b82 */ /* 0x000e660000000800 */
[----:B------:R-:W-:Y:S02]  /*0130*/  IMAD.MOV.U32 R10, RZ, RZ, 0x41a00000 ;  /* 0x41a00000ff0a7424 */ /* 0x000fe400078e00ff */
[----:B------:R3:W5:Y:S01]  /*0140*/  LDG.E R8, desc[UR4][R8.64] ;  /* 0x0000000408087981 */ /* 0x000762000c1e1900 */
[----:B------:R-:W-:Y:S05]  /*0150*/  BSSY.RECONVERGENT B0, `(.L_x_106) ;  /* 0x000001b000007945 */ /* 0x000fea0003800200 */
[----:B------:R-:W4:Y:S01]  /*0160*/  @!P0 LDC.64 R4, c[0x0][0x398] ;  /* 0x0000e600ff048b82 */ /* 0x000f220000000a00 */
[----:B-1----:R-:W-:-:S04]  /*0170*/  IMAD R6, R6, R7, UR6 ;  /* 0x0000000606067e24 */ /* 0x002fc8000f8e0207 */
[----:B------:R-:W-:-:S04]  /*0180*/  @!P0 IMAD R7, R6, 0x9, RZ ;  /* 0x0000000906078824 */ /* 0x000fc800078e02ff */
[----:B----4-:R-:W-:-:S04]  /*0190*/  @!P0 IMAD.WIDE R4, R7, 0x4, R4 ;  /* 0x0000000407048825 */ /* 0x010fc800078e0204 */
[----:B------:R-:W-:Y:S01]  /*01a0*/  IMAD.MOV.U32 R7, RZ, RZ, 0x3d4ccccd ;  /* 0x3d4ccccdff077424 */ /* 0x000fe200078e00ff */
[----:B------:R3:W-:Y:S03]  /*01b0*/  @!P0 STG.E desc[UR4][R4.64], RZ ;  /* 0x000000ff04008986 */ /* 0x0007e6000c101904 */
[----:B0-----:R-:W-:Y:S01]  /*01c0*/  FFMA R2, R7, -R10, 1 ;  /* 0x3f80000007027423 */ /* 0x001fe2000000080a */
[----:B------:R3:W-:Y:S03]  /*01d0*/  @!P0 STG.E desc[UR4][R4.64+0x4], RZ ;  /* 0x000004ff04008986 */ /* 0x0007e6000c101904 */
[----:B------:R-:W-:Y:S01]  /*01e0*/  FFMA R3, R2, R7, 0.050000000745058059692 ;  /* 0x3d4ccccd02037423 */ /* 0x000fe20000000007 */
[----:B------:R3:W-:Y:S04]  /*01f0*/  @!P0 STG.E desc[UR4][R4.64+0x8], RZ ;  /* 0x000008ff04008986 */ /* 0x0007e8000c101904 */
[----:B------:R3:W-:Y:S04]  /*0200*/  @!P0 STG.E desc[UR4][R4.64+0xc], RZ ;  /* 0x00000cff04008986 */ /* 0x0007e8000c101904 */
[----:B------:R3:W-:Y:S04]  /*0210*/  @!P0 STG.E desc[UR4][R4.64+0x10], RZ ;  /* 0x000010ff04008986 */ /* 0x0007e8000c101904 */
[----:B------:R3:W-:Y:S04]  /*0220*/  @!P0 STG.E desc[UR4][R4.64+0x14], RZ ;  /* 0x000014ff04008986 */ /* 0x0007e8000c101904 */
[----:B------:R3:W-:Y:S04]  /*0230*/  @!P0 STG.E desc[UR4][R4.64+0x18], RZ ;  /* 0x000018ff04008986 */ /* 0x0007e8000c101904 */
[----:B------:R3:W-:Y:S04]  /*0240*/  @!P0 STG.E desc[UR4][R4.64+0x1c], RZ ;  /* 0x00001cff04008986 */ /* 0x0007e8000c101904 */
[----:B------:R3:W-:Y:S01]  /*0250*/  @!P0 STG.E desc[UR4][R4.64+0x20], RZ ;  /* 0x000020ff04008986 */ /* 0x0007e2000c101904 */
[----:B------:R-:W-:Y:S06]  /*0260*/  BAR.SYNC.DEFER_BLOCKING 0x0 ;  /* 0x0000000000007b1d */ /* 0x000fec0000010000 */
[----:B--2---:R-:W0:Y:S01]  /*0270*/  FCHK P0, R0, 20 ;  /* 0x41a0000000007902 */ /* 0x004e220000000000 */
[----:B------:R-:W-:-:S04]  /*0280*/  FFMA R2, R0, R3, RZ ;  /* 0x0000000300027223 */ /* 0x000fc800000000ff */
[----:B------:R-:W-:-:S04]  /*0290*/  FFMA R7, R2, -20, R0 ;  /* 0xc1a0000002077823 */ /* 0x000fc80000000000 */
[----:B------:R-:W-:Y:S01]  /*02a0*/  FFMA R7, R3, R7, R2 ;  /* 0x0000000703077223 */ /* 0x000fe20000000002 */
[----:B0--3--:R-:W-:Y:S06]  /*02b0*/  @!P0 BRA `(.L_x_107) ;  /* 0x0000000000108947 */ /* 0x009fec0003800000 */
[----:B------:R-:W-:Y:S01]  /*02c0*/  IMAD.MOV.U32 R3, RZ, RZ, R0 ;  /* 0x000000ffff037224 */ /* 0x000fe200078e0000 */
[----:B------:R-:W-:-:S07]  /*02d0*/  MOV R12, 0x2f0 ;  /* 0x000002f0000c7802 */ /* 0x000fce0000000f00 */
[----:B-----5:R-:W-:Y:S05]  /*02e0*/  CALL.REL.NOINC `($__internal_3_$__cuda_sm3x_div_rn_noftz_f32_slowpath) ;  /* 0x00000008003c7944 */ /* 0x020fea0003c00000 */
[----:B------:R-:W-:-:S07]  /*02f0*/  IMAD.MOV.U32 R7, RZ, RZ, R2 ;  /* 0x000000ffff077224 */ /* 0x000fce00078e0002 */
.L_x_107:
[----:B------:R-:W-:Y:S05]  /*0300*/  BSYNC.RECONVERGENT B0 ;  /* 0x0000000000007941 */ /* 0x000fea0003800200 */
.L_x_106:
[----:B------:R-:W0:Y:S01]  /*0310*/  F2I.TRUNC.NTZ R7, R7 ;  /* 0x0000000700077305 */ /* 0x000e22000020f100 */
[----:B------:R-:W1:Y:S01]  /*0320*/  LDC.64 R4, c[0x0][0x398] ;  /* 0x0000e600ff047b82 */ /* 0x000e620000000a00 */
[----:B------:R-:W-:Y:S01]  /*0330*/  IMAD.MOV.U32 R11, RZ, RZ, 0x3d4ccccd ;  /* 0x3d4ccccdff0b7424 */ /* 0x000fe200078e00ff */
[----:B------:R-:W-:Y:S01]  /*0340*/  BSSY.RECONVERGENT B0, `(.L_x_108) ;  /* 0x0000013000007945 */ /* 0x000fe20003800200 */
[----:B0-----:R-:W-:-:S04]  /*0350*/  IMAD R9, R7, 0x14, RZ ;  /* 0x0000001407097824 */ /* 0x001fc800078e02ff */
[----:B------:R-:W-:-:S05]  /*0360*/  VIADD R2, R9, 0x14 ;  /* 0x0000001409027836 */ /* 0x000fca0000000000 */
[----:B------:R-:W-:Y:S01]  /*0370*/  I2FP.F32.S32 R3, R2 ;  /* 0x0000000200037245 */ /* 0x000fe20000201400 */
[----:B------:R-:W-:-:S04]  /*0380*/  FFMA R2, R11, -R10, 1 ;  /* 0x3f8000000b027423 */ /* 0x000fc8000000080a */
[----:B------:R-:W-:Y:S01]  /*0390*/  FADD R3, -R0, R3 ;  /* 0x0000000300037221 */ /* 0x000fe20000000100 */
[----:B------:R-:W-:-:S03]  /*03a0*/  FFMA R2, R2, R11, 0.050000000745058059692 ;  /* 0x3d4ccccd02027423 */ /* 0x000fc6000000000b */
[----:B-----5:R-:W-:Y:S01]  /*03b0*/  FMUL R14, R8, R3 ;  /* 0x00000003080e7220 */ /* 0x020fe20000400000 */
[----:B------:R-:W-:-:S03]  /*03c0*/  IMAD R3, R6, 0x9, R7 ;  /* 0x0000000906037824 */ /* 0x000fc600078e0207 */
[----:B------:R-:W0:Y:S01]  /*03d0*/  FCHK P0, R14, 20 ;  /* 0x41a000000e007902 */ /* 0x000e220000000000 */
[----:B------:R-:W-:Y:S01]  /*03e0*/  FFMA R11, R2, R14, RZ ;  /* 0x0000000e020b7223 */ /* 0x000fe200000000ff */
[----:B-1----:R-:W-:-:S04]  /*03f0*/  IMAD.WIDE R4, R3, 0x4, R4 ;  /* 0x0000000403047825 */ /* 0x002fc800078e0204 */
[----:B------:R-:W-:-:S04]  /*0400*/  FFMA R12, R11, -20, R14 ;  /* 0xc1a000000b0c7823 */ /* 0x000fc8000000000e */
[----:B------:R-:W-:Y:S01]  /*0410*/  FFMA R15, R2, R12, R11 ;  /* 0x0000000c020f7223 */ /* 0x000fe2000000000b */
[----:B0-----:R-:W-:Y:S06]  /*0420*/  @!P0 BRA `(.L_x_109) ;  /* 0x0000000000108947 */ /* 0x001fec0003800000 */
[----:B------:R-:W-:Y:S01]  /*0430*/  IMAD.MOV.U32 R3, RZ, RZ, R14 ;  /* 0x000000ffff037224 */ /* 0x000fe200078e000e */
[----:B------:R-:W-:-:S07]  /*0440*/  MOV R12, 0x460 ;  /* 0x00000460000c7802 */ /* 0x000fce0000000f00 */
[----:B------:R-:W-:Y:S05]  /*0450*/  CALL.REL.NOINC `($__internal_3_$__cuda_sm3x_div_rn_noftz_f32_slowpath) ;  /* 0x0000000400e07944 */ /* 0x000fea0003c00000 */
[----:B------:R-:W-:-:S07]  /*0460*/  MOV R15, R2 ;  /* 0x00000002000f7202 */ /* 0x000fce0000000f00 */
.L_x_109:
[----:B------:R-:W-:Y:S05]  /*0470*/  BSYNC.RECONVERGENT B0 ;  /* 0x0000000000007941 */ /* 0x000fea0003800200 */
.L_x_108:
[----:B------:R-:W0:Y:S01]  /*0480*/  MUFU.RCP64H R3, 20 ;  /* 0x4034000000037908 */ /* 0x000e220000001800 */
[----:B------:R-:W-:Y:S01]  /*0490*/  IMAD.MOV.U32 R12, RZ, RZ, 0x0 ;  /* 0x00000000ff0c7424 */ /* 0x000fe200078e00ff */
[----:B------:R1:W-:Y:S01]  /*04a0*/  REDG.E.ADD.F32.FTZ.RN.STRONG.GPU desc[UR4][R4.64], R15 ;  /* 0x0000000f040079a6 */ /* 0x0003e2000c12f304 */
[----:B------:R-:W-:Y:S01]  /*04b0*/  IMAD.MOV.U32 R13, RZ, RZ, 0x40340000 ;  /* 0x40340000ff0d7424 */ /* 0x000fe200078e00ff */
[----:B------:R-:W-:Y:S01]  /*04c0*/  I2FP.F32.S32 R9, R9 ;  /* 0x0000000900097245 */ /* 0x000fe20000201400 */
[----:B------:R-:W-:Y:S01]  /*04d0*/  IMAD.MOV.U32 R2, RZ, RZ, 0x1 ;  /* 0x00000001ff027424 */ /* 0x000fe200078e00ff */
[----:B------:R-:W-:Y:S01]  /*04e0*/  BSSY.RECONVERGENT B0, `(.L_x_110) ;  /* 0x000001c000007945 */ /* 0x000fe20003800200 */
[----:B------:R-:W-:Y:S02]  /*04f0*/  VIADD R7, R7, 0x1 ;  /* 0x0000000107077836 */ /* 0x000fe40000000000 */
[----:B------:R-:W-:Y:S02]  /*0500*/  FADD R9, R0, -R9 ;  /* 0x8000000900097221 */ /* 0x000fe40000000000 */
[----:B------:R-:W-:Y:S01]  /*0510*/  IMAD.HI R0, R7, 0x38e38e39, RZ ;  /* 0x38e38e3907007827 */ /* 0x000fe200078e02ff */
[----:B0-----:R-:W-:-:S08]  /*0520*/  DFMA R10, R2, -R12, 1 ;  /* 0x3ff00000020a742b */ /* 0x001fd0000000080c */
[----:B------:R-:W-:-:S08]  /*0530*/  DFMA R10, R10, R10, R10 ;  /* 0x0000000a0a0a722b */ /* 0x000fd0000000000a */
[----:B------:R-:W-:Y:S02]  /*0540*/  DFMA R2, R2, R10, R2 ;  /* 0x0000000a0202722b */ /* 0x000fe40000000002 */
[----:B------:R-:W0:Y:S06]  /*0550*/  F2F.F64.F32 R10, R9 ;  /* 0x00000009000a7310 */ /* 0x000e2c0000201800 */
[----:B------:R-:W-:-:S08]  /*0560*/  DFMA R12, R2, -R12, 1 ;  /* 0x3ff00000020c742b */ /* 0x000fd0000000080c */
[----:B------:R-:W-:Y:S01]  /*0570*/  DFMA R2, R2, R12, R2 ;  /* 0x0000000c0202722b */ /* 0x000fe20000000002 */
[----:B0-----:R-:W-:Y:S01]  /*0580*/  FSETP.GEU.AND P1, PT, |R11|, 6.5827683646048100446e-37, PT ;  /* 0x036000000b00780b */ /* 0x001fe20003f2e200 */
[----:B------:R-:W0:Y:S06]  /*0590*/  LDC.64 R12, c[0x0][0x398] ;  /* 0x0000e600ff0c7b82 */ /* 0x000e2c0000000a00 */
[----:B-1----:R-:W-:-:S08]  /*05a0*/  DMUL R4, R10, R2 ;  /* 0x000000020a047228 */ /* 0x002fd00000000000 */
[----:B------:R-:W-:-:S08]  /*05b0*/  DFMA R14, R4, -20, R10 ;  /* 0xc0340000040e782b */ /* 0x000fd0000000000a */
[----:B------:R-:W-:Y:S01]  /*05c0*/  DFMA R2, R2, R14, R4 ;  /* 0x0000000e0202722b */ /* 0x000fe20000000004 */
[----:B------:R-:W-:-:S04]  /*05d0*/  SHF.R.S32.HI R5, RZ, 0x1, R0 ;  /* 0x00000001ff057819 */ /* 0x000fc80000011400 */
[----:B------:R-:W-:Y:S02]  /*05e0*/  LEA.HI R0, R0, R5, RZ, 0x1 ;  /* 0x0000000500007211 */ /* 0x000fe400078f08ff */
[----:B------:R1:W2:Y:S03]  /*05f0*/  F2F.F64.F32 R4, R8 ;  /* 0x0000000800047310 */ /* 0x0002a60000201800 */
[----:B------:R-:W-:Y:S01]  /*0600*/  FFMA R14, RZ, 2.8125, R3 ;  /* 0x40340000ff0e7823 */ /* 0x000fe20000000003 */
[----:B------:R-:W-:-:S04]  /*0610*/  IMAD R7, R0, -0x9, R7 ;  /* 0xfffffff700077824 */ /* 0x000fc800078e0207 */
[----:B------:R-:W-:Y:S01]  /*0620*/  FSETP.GT.AND P0, PT, |R14|, 1.469367938527859385e-39, PT ;  /* 0x001000000e00780b */ /* 0x000fe20003f04200 */
[----:B------:R-:W-:-:S04]  /*0630*/  IMAD R7, R6, 0x9, R7 ;  /* 0x0000000906077824 */ /* 0x000fc800078e0207 */
[----:B0-----:R-:W-:-:S08]  /*0640*/  IMAD.WIDE R6, R7, 0x4, R12 ;  /* 0x0000000407067825 */ /* 0x001fd000078e020c */
[----:B-12---:R-:W-:Y:S05]  /*0650*/  @P0 BRA P1, `(.L_x_111) ;  /* 0x0000000000100947 */ /* 0x006fea0000800000 */
[----:B------:R-:W-:-:S07]  /*0660*/  MOV R0, 0x680 ;  /* 0x0000068000007802 */ /* 0x000fce0000000f00 */
[----:B------:R-:W-:Y:S05]  /*0670*/  CALL.REL.NOINC `($__internal_2_$__cuda_sm20_div_rn_f64_full) ;  /* 0x00000000001c7944 */ /* 0x000fea0003c00000 */
[----:B------:R-:W-:Y:S02]  /*0680*/  IMAD.MOV.U32 R2, RZ, RZ, R12 ;  /* 0x000000ffff027224 */ /* 0x000fe400078e000c */
[----:B------:R-:W-:-:S07]  /*0690*/  IMAD.MOV.U32 R3, RZ, RZ, R13 ;  /* 0x000000ffff037224 */ /* 0x000fce00078e000d */
.L_x_111:
[----:B------:R-:W-:Y:S05]  /*06a0*/  BSYNC.RECONVERGENT B0 ;  /* 0x0000000000007941 */ /* 0x000fea0003800200 */
.L_x_110:
[----:B------:R-:W-:-:S10]  /*06b0*/  DMUL R4, R4, R2 ;  /* 0x0000000204047228 */ /* 0x000fd40000000000 */
[----:B------:R-:W0:Y:S02]  /*06c0*/  F2F.F32.F64 R5, R4 ;  /* 0x0000000400057310 */ /* 0x000e240000301000 */
[----:B0-----:R-:W-:Y:S01]  /*06d0*/  REDG.E.ADD.F32.FTZ.RN.STRONG.GPU desc[UR4][R6.64], R5 ;  /* 0x00000005060079a6 */ /* 0x001fe2000c12f304 */
[----:B------:R-:W-:Y:S05]  /*06e0*/  EXIT ;  /* 0x000000000000794d */ /* 0x000fea0003800000 */
        .weak           $__internal_2_$__cuda_sm20_div_rn_f64_full
        .type           $__internal_2_$__cuda_sm20_div_rn_f64_full,@function
        .size           $__internal_2_$__cuda_sm20_div_rn_f64_full,($__internal_3_$__cuda_sm3x_div_rn_noftz_f32_slowpath - $__internal_2_$__cuda_sm20_div_rn_f64_full)
$__internal_2_$__cuda_sm20_div_rn_f64_full:
[----:B------:R-:W-:Y:S01]  /*06f0*/  IMAD.MOV.U32 R3, RZ, RZ, 0x3ff40000 ;  /* 0x3ff40000ff037424 */ /* 0x000fe200078e00ff */
[----:B------:R-:W-:Y:S01]  /*0700*/  MOV R2, 0x0 ;  /* 0x0000000000027802 */ /* 0x000fe20000000f00 */
[----:B------:R-:W-:Y:S01]  /*0710*/  IMAD.MOV.U32 R8, RZ, RZ, 0x1 ;  /* 0x00000001ff087424 */ /* 0x000fe200078e00ff */
[----:B------:R-:W-:Y:S01]  /*0720*/  FSETP.GEU.AND P1, PT, |R11|, 1.469367938527859385e-39, PT ;  /* 0x001000000b00780b */ /* 0x000fe20003f2e200 */
[----:B------:R-:W0:Y:S01]  /*0730*/  MUFU.RCP64H R9, R3 ;  /* 0x0000000300097308 */ /* 0x000e220000001800 */
[----:B------:R-:W-:Y:S01]  /*0740*/  MOV R21, 0x40300000 ;  /* 0x4030000000157802 */ /* 0x000fe20000000f00 */
[----:B------:R-:W-:Y:S04]  /*0750*/  BSSY.RECONVERGENT B1, `(.L_x_112) ;  /* 0x0000045000017945 */ /* 0x000fe80003800200 */
[----:B------:R-:W-:Y:S01]  /*0760*/  VIADD R23, R21, 0xffffffff ;  /* 0xffffffff15177836 */ /* 0x000fe20000000000 */
[----:B0-----:R-:W-:-:S08]  /*0770*/  DFMA R12, R8, -R2, 1 ;  /* 0x3ff00000080c742b */ /* 0x001fd00000000802 */
[----:B------:R-:W-:Y:S01]  /*0780*/  DFMA R14, R12, R12, R12 ;  /* 0x0000000c0c0e722b */ /* 0x000fe2000000000c */
[----:B------:R-:W-:Y:S01]  /*0790*/  LOP3.LUT R12, R11, 0x7ff00000, RZ, 0xc0, !PT ;  /* 0x7ff000000b0c7812 */ /* 0x000fe200078ec0ff */
[----:B------:R-:W-:-:S03]  /*07a0*/  IMAD.MOV.U32 R13, RZ, RZ, 0x1ca00000 ;  /* 0x1ca00000ff0d7424 */ /* 0x000fc600078e00ff */
[----:B------:R-:W-:Y:S01]  /*07b0*/  ISETP.GE.U32.AND P0, PT, R12, 0x40300000, PT ;  /* 0x403000000c00780c */ /* 0x000fe20003f06070 */
[----:B------:R-:W-:Y:S02]  /*07c0*/  IMAD.MOV.U32 R20, RZ, RZ, R12 ;  /* 0x000000ffff147224 */ /* 0x000fe400078e000c */
[----:B------:R-:W-:Y:S01]  /*07d0*/  DFMA R16, R8, R14, R8 ;  /* 0x0000000e0810722b */ /* 0x000fe20000000008 */
[----:B------:R-:W-:Y:S01]  /*07e0*/  SEL R13, R13, 0x63400000, !P0 ;  /* 0x634000000d0d7807 */ /* 0x000fe20004000000 */
[----:B------:R-:W-:-:S03]  /*07f0*/  IMAD.MOV.U32 R8, RZ, RZ, R10 ;  /* 0x000000ffff087224 */ /* 0x000fc600078e000a */
[C-C-:B------:R-:W-:Y:S02]  /*0800*/  @!P1 LOP3.LUT R14, R13.reuse, 0x80000000, R11.reuse, 0xf8, !PT ;  /* 0x800000000d0e9812 */ /* 0x140fe400078ef80b */
[----:B------:R-:W-:Y:S01]  /*0810*/  LOP3.LUT R9, R13, 0x800fffff, R11, 0xf8, !PT ;  /* 0x800fffff0d097812 */ /* 0x000fe200078ef80b */
[----:B------:R-:W-:Y:S01]  /*0820*/  DFMA R18, R16, -R2, 1 ;  /* 0x3ff000001012742b */ /* 0x000fe20000000802 */
[----:B------:R-:W-:Y:S01]  /*0830*/  @!P1 LOP3.LUT R15, R14, 0x100000, RZ, 0xfc, !PT ;  /* 0x001000000e0f9812 */ /* 0x000fe200078efcff */
[----:B------:R-:W-:-:S06]  /*0840*/  @!P1 IMAD.MOV.U32 R14, RZ, RZ, RZ ;  /* 0x000000ffff0e9224 */ /* 0x000fcc00078e00ff */
[----:B------:R-:W-:Y:S02]  /*0850*/  @!P1 DFMA R8, R8, 2, -R14 ;  /* 0x400000000808982b */ /* 0x000fe4000000080e */
[----:B------:R-:W-:-:S08]  /*0860*/  DFMA R14, R16, R18, R16 ;  /* 0x00000012100e722b */ /* 0x000fd00000000010 */
[----:B------:R-:W-:Y:S01]  /*0870*/  @!P1 LOP3.LUT R20, R9, 0x7ff00000, RZ, 0xc0, !PT ;  /* 0x7ff0000009149812 */ /* 0x000fe200078ec0ff */
[----:B------:R-:W-:-:S04]  /*0880*/  DMUL R18, R14, R8 ;  /* 0x000000080e127228 */ /* 0x000fc80000000000 */
[----:B------:R-:W-:-:S04]  /*0890*/  VIADD R22, R20, 0xffffffff ;  /* 0xffffffff14167836 */ /* 0x000fc80000000000 */
[----:B------:R-:W-:Y:S01]  /*08a0*/  DFMA R16, R18, -R2, R8 ;  /* 0x800000021210722b */ /* 0x000fe20000000008 */
[----:B------:R-:W-:-:S04]  /*08b0*/  ISETP.GT.U32.AND P0, PT, R22, 0x7feffffe, PT ;  /* 0x7feffffe1600780c */ /* 0x000fc80003f04070 */
[----:B------:R-:W-:-:S03]  /*08c0*/  ISETP.GT.U32.OR P0, PT, R23, 0x7feffffe, P0 ;  /* 0x7feffffe1700780c */ /* 0x000fc60000704470 */
[----:B------:R-:W-:-:S10]  /*08d0*/  DFMA R14, R14, R16, R18 ;  /* 0x000000100e0e722b */ /* 0x000fd40000000012 */
[----:B------:R-:W-:Y:S05]  /*08e0*/  @P0 BRA `(.L_x_113) ;  /* 0x0000000000680947 */ /* 0x000fea0003800000 */
[----:B------:R-:W-:Y:S02]  /*08f0*/  IMAD.MOV.U32 R11, RZ, RZ, 0x40300000 ;  /* 0x40300000ff0b7424 */ /* 0x000fe400078e00ff */
[----:B------:R-:W-:-:S03]  /*0900*/  IMAD.MOV.U32 R10, RZ, RZ, RZ ;  /* 0x000000ffff0a7224 */ /* 0x000fc600078e00ff */
[----:B------:R-:W-:-:S04]  /*0910*/  VIADDMNMX R12, R12, -R11, 0xb9600000, !PT ;  /* 0xb96000000c0c7446 */ /* 0x000fc8000780090b */
[----:B------:R-:W-:-:S05]  /*0920*/  VIMNMX R12, PT, PT, R12, 0x46a00000, PT ;  /* 0x46a000000c0c7848 */ /* 0x000fca0003fe0100 */
[----:B------:R-:W-:-:S04]  /*0930*/  IMAD.IADD R16, R12, 0x1, -R13 ;  /* 0x000000010c107824 */ /* 0x000fc800078e0a0d */
[----:B------:R-:W-:-:S06]  /*0940*/  VIADD R11, R16, 0x7fe00000 ;  /* 0x7fe00000100b7836 */ /* 0x000fcc0000000000 */
[----:B------:R-:W-:-:S10]  /*0950*/  DMUL R12, R14, R10 ;  /* 0x0000000a0e0c7228 */ /* 0x000fd40000000000 */
[----:B------:R-:W-:-:S13]  /*0960*/  FSETP.GTU.AND P0, PT, |R13|, 1.469367938527859385e-39, PT ;  /* 0x001000000d00780b */ /* 0x000fda0003f0c200 */
[----:B------:R-:W-:Y:S05]  /*0970*/  @P0 BRA `(.L_x_114) ;  /* 0x0000000000880947 */ /* 0x000fea0003800000 */
[----:B------:R-:W-:Y:S01]  /*0980*/  DFMA R2, R14, -R2, R8 ;  /* 0x800000020e02722b */ /* 0x000fe20000000008 */
[----:B------:R-:W-:-:S09]  /*0990*/  MOV R10, RZ ;  /* 0x000000ff000a7202 */ /* 0x000fd20000000f00 */
[C---:B------:R-:W-:Y:S02]  /*09a0*/  FSETP.NEU.AND P0, PT, R3.reuse, RZ, PT ;  /* 0x000000ff0300720b */ /* 0x040fe40003f0d000 */
[----:B------:R-:W-:-:S04]  /*09b0*/  LOP3.LUT R2, R3, 0x40340000, RZ, 0x3c, !PT ;  /* 0x4034000003027812 */ /* 0x000fc800078e3cff */
[----:B------:R-:W-:-:S04]  /*09c0*/  LOP3.LUT R9, R2, 0x80000000, RZ, 0xc0, !PT ;  /* 0x8000000002097812 */ /* 0x000fc800078ec0ff */
[----:B------:R-:W-:-:S03]  /*09d0*/  LOP3.LUT R11, R9, R11, RZ, 0xfc, !PT ;  /* 0x0000000b090b7212 */ /* 0x000fc600078efcff */
[----:B------:R-:W-:Y:S05]  /*09e0*/  @!P0 BRA `(.L_x_114) ;  /* 0x00000000006c8947 */ /* 0x000fea0003800000 */
[----:B------:R-:W-:Y:S01]  /*09f0*/  IMAD.MOV R3, RZ, RZ, -R16 ;  /* 0x000000ffff037224 */ /* 0x000fe200078e0a10 */
[----:B------:R-:W-:Y:S01]  /*0a00*/  DMUL.RP R10, R14, R10 ;  /* 0x0000000a0e0a7228 */ /* 0x000fe20000008000 */
[----:B------:R-:W-:-:S06]  /*0a10*/  IMAD.MOV.U32 R2, RZ, RZ, RZ ;  /* 0x000000ffff027224 */ /* 0x000fcc00078e00ff */
[----:B------:R-:W-:-:S03]  /*0a20*/  DFMA R2, R12, -R2, R14 ;  /* 0x800000020c02722b */ /* 0x000fc6000000000e */
[----:B------:R-:W-:-:S03]  /*0a30*/  LOP3.LUT R9, R11, R9, RZ, 0x3c, !PT ;  /* 0x000000090b097212 */ /* 0x000fc600078e3cff */
[----:B------:R-:W-:-:S04]  /*0a40*/  IADD3 R2, PT, PT, -R16, -0x43300000, RZ ;  /* 0xbcd0000010027810 */ /* 0x000fc80007ffe1ff */
[----:B------:R-:W-:-:S04]  /*0a50*/  FSETP.NEU.AND P0, PT, |R3|, R2, PT ;  /* 0x000000020300720b */ /* 0x000fc80003f0d200 */
[----:B------:R-:W-:Y:S02]  /*0a60*/  FSEL R12, R10, R12, !P0 ;  /* 0x0000000c0a0c7208 */ /* 0x000fe40004000000 */
[----:B------:R-:W-:Y:S01]  /*0a70*/  FSEL R13, R9, R13, !P0 ;  /* 0x0000000d090d7208 */ /* 0x000fe20004000000 */
[----:B------:R-:W-:Y:S06]  /*0a80*/  BRA `(.L_x_114) ;  /* 0x0000000000447947 */ /* 0x000fec0003800000 */
.L_x_113:
[----:B------:R-:W-:-:S14]  /*0a90*/  DSETP.NAN.AND P0, PT, R10, R10, PT ;  /* 0x0000000a0a00722a */ /* 0x000fdc0003f08000 */
[----:B------:R-:W-:Y:S05]  /*0aa0*/  @P0 BRA `(.L_x_115) ;  /* 0x0000000000340947 */ /* 0x000fea0003800000 */
[----:B------:R-:W-:Y:S01]  /*0ab0*/  ISETP.NE.AND P0, PT, R20, R21, PT ;  /* 0x000000151400720c */ /* 0x000fe20003f05270 */
[----:B------:R-:W-:Y:S02]  /*0ac0*/  IMAD.MOV.U32 R12, RZ, RZ, 0x0 ;  /* 0x00000000ff0c7424 */ /* 0x000fe400078e00ff */
[----:B------:R-:W-:-:S10]  /*0ad0*/  IMAD.MOV.U32 R13, RZ, RZ, -0x80000 ;  /* 0xfff80000ff0d7424 */ /* 0x000fd400078e00ff */
[----:B------:R-:W-:Y:S05]  /*0ae0*/  @!P0 BRA `(.L_x_114) ;  /* 0x00000000002c8947 */ /* 0x000fea0003800000 */
[----:B------:R-:W-:Y:S02]  /*0af0*/  ISETP.NE.AND P0, PT, R20, 0x7ff00000, PT ;  /* 0x7ff000001400780c */ /* 0x000fe40003f05270 */
[----:B------:R-:W-:Y:S02]  /*0b00*/  LOP3.LUT R10, R11, 0x40340000, RZ, 0x3c, !PT ;  /* 0x403400000b0a7812 */ /* 0x000fe400078e3cff */
[----:B------:R-:W-:Y:S02]  /*0b10*/  ISETP.EQ.OR P0, PT, R21, RZ, !P0 ;  /* 0x000000ff1500720c */ /* 0x000fe40004702670 */
[----:B------:R-:W-:-:S11]  /*0b20*/  LOP3.LUT R13, R10, 0x80000000, RZ, 0xc0, !PT ;  /* 0x800000000a0d7812 */ /* 0x000fd600078ec0ff */
[----:B------:R-:W-:Y:S01]  /*0b30*/  @P0 LOP3.LUT R2, R13, 0x7ff00000, RZ, 0xfc, !PT ;  /* 0x7ff000000d020812 */ /* 0x000fe200078efcff */
[----:B------:R-:W-:Y:S01]  /*0b40*/  @!P0 IMAD.MOV.U32 R12, RZ, RZ, RZ ;  /* 0x000000ffff0c8224 */ /* 0x000fe200078e00ff */
[----:B------:R-:W-:-:S03]  /*0b50*/  @P0 MOV R12, RZ ;  /* 0x000000ff000c0202 */ /* 0x000fc60000000f00 */
[----:B------:R-:W-:Y:S01]  /*0b60*/  @P0 IMAD.MOV.U32 R13, RZ, RZ, R2 ;  /* 0x000000ffff0d0224 */ /* 0x000fe200078e0002 */
[----:B------:R-:W-:Y:S06]  /*0b70*/  BRA `(.L_x_114) ;  /* 0x0000000000087947 */ /* 0x000fec0003800000 */
.L_x_115:
[----:B------:R-:W-:Y:S01]  /*0b80*/  LOP3.LUT R13, R11, 0x80000, RZ, 0xfc, !PT ;  /* 0x000800000b0d7812 */ /* 0x000fe200078efcff */
[----:B------:R-:W-:-:S07]  /*0b90*/  IMAD.MOV.U32 R12, RZ, RZ, R10 ;  /* 0x000000ffff0c7224 */ /* 0x000fce00078e000a */
.L_x_114:
[----:B------:R-:W-:Y:S05]  /*0ba0*/  BSYNC.RECONVERGENT B1 ;  /* 0x0000000000017941 */ /* 0x000fea0003800200 */
.L_x_112:
[----:B------:R-:W-:Y:S02]  /*0bb0*/  IMAD.MOV.U32 R2, RZ, RZ, R0 ;  /* 0x000000ffff027224 */ /* 0x000fe400078e0000 */
[----:B------:R-:W-:-:S04]  /*0bc0*/  IMAD.MOV.U32 R3, RZ, RZ, 0x0 ;  /* 0x00000000ff037424 */ /* 0x000fc800078e00ff */
[----:B------:R-:W-:Y:S05]  /*0bd0*/  RET.REL.NODEC R2 `(_Z9histogramPfS_iiS_) ;  /* 0xfffffff402087950 */ /* 0x000fea0003c3ffff */
        .weak           $__internal_3_$__cuda_sm3x_div_rn_noftz_f32_slowpath
        .type           $__internal_3_$__cuda_sm3x_div_rn_noftz_f32_slowpath,@function
        .size           $__internal_3_$__cuda_sm3x_div_rn_noftz_f32_slowpath,(.L_x_208 - $__internal_3_$__cuda_sm3x_div_rn_noftz_f32_slowpath)
$__internal_3_$__cuda_sm3x_div_rn_noftz_f32_slowpath:
[----:B------:R-:W-:Y:S01]  /*0be0*/  SHF.R.U32.HI R13, RZ, 0x17, R10 ;  /* 0x00000017ff0d7819 */ /* 0x000fe2000001160a */
[----:B------:R-:W-:Y:S01]  /*0bf0*/  BSSY.RECONVERGENT B1, `(.L_x_116) ;  /* 0x0000064000017945 */ /* 0x000fe20003800200 */
[----:B------:R-:W-:Y:S01]  /*0c00*/  SHF.R.U32.HI R2, RZ, 0x17, R3 ;  /* 0x00000017ff027819 */ /* 0x000fe20000011603 */
[----:B------:R-:W-:Y:S01]  /*0c10*/  IMAD.MOV.U32 R14, RZ, RZ, 0x41a00000 ;  /* 0x41a00000ff0e7424 */ /* 0x000fe200078e00ff */
[----:B------:R-:W-:Y:S02]  /*0c20*/  LOP3.LUT R13, R13, 0xff, RZ, 0xc0, !PT ;  /* 0x000000ff0d0d7812 */ /* 0x000fe400078ec0ff */
[----:B------:R-:W-:-:S03]  /*0c30*/  LOP3.LUT R18, R2, 0xff, RZ, 0xc0, !PT ;  /* 0x000000ff02127812 */ /* 0x000fc600078ec0ff */
[----:B------:R-:W-:Y:S01]  /*0c40*/  VIADD R15, R13, 0xffffffff ;  /* 0xffffffff0d0f7836 */ /* 0x000fe20000000000 */
[----:B------:R-:W-:-:S04]  /*0c50*/  IADD3 R16, PT, PT, R18, -0x1, RZ ;  /* 0xffffffff12107810 */ /* 0x000fc80007ffe0ff */
[----:B------:R-:W-:-:S04]  /*0c60*/  ISETP.GT.U32.AND P0, PT, R15, 0xfd, PT ;  /* 0x000000fd0f00780c */ /* 0x000fc80003f04070 */
[----:B------:R-:W-:-:S13]  /*0c70*/  ISETP.GT.U32.OR P0, PT, R16, 0xfd, P0 ;  /* 0x000000fd1000780c */ /* 0x000fda0000704470 */
[----:B------:R-:W-:Y:S01]  /*0c80*/  @!P0 IMAD.MOV.U32 R11, RZ, RZ, RZ ;  /* 0x000000ffff0b8224 */ /* 0x000fe200078e00ff */
[----:B------:R-:W-:Y:S06]  /*0c90*/  @!P0 BRA `(.L_x_117) ;  /* 0x0000000000608947 */ /* 0x000fec0003800000 */
[----:B------:R-:W-:Y:S01]  /*0ca0*/  IMAD.MOV.U32 R2, RZ, RZ, 0x41a00000 ;  /* 0x41a00000ff027424 */ /* 0x000fe200078e00ff */
[----:B------:R-:W-:-:S04]  /*0cb0*/  FSETP.GTU.FTZ.AND P0, PT, |R3|, +INF , PT ;  /* 0x7f8000000300780b */ /* 0x000fc80003f1c200 */
        /* <DEDUP_REMOVED lines=17> */
[----:B------:R-:W-:Y:S02]  /*0dd0*/  @P0 IMAD.MOV.U32 R11, RZ, RZ, RZ ;  /* 0x000000ffff0b0224 */ /* 0x000fe400078e00ff */
[----:B------:R-:W-:Y:S01]  /*0de0*/  @!P0 FFMA R3, R3, 1.84467440737095516160e+19, RZ ;  /* 0x5f80000003038823 */ /* 0x000fe200000000ff */
[----:B------:R-:W-:Y:S02]  /*0df0*/  @!P0 IMAD.MOV.U32 R11, RZ, RZ, -0x40 ;  /* 0xffffffc0ff0b8424 */ /* 0x000fe400078e00ff */
[----:B------:R-:W-:-:S03]  /*0e00*/  @!P1 FFMA R14, R2, 1.84467440737095516160e+19, RZ ;  /* 0x5f800000020e9823 */ /* 0x000fc600000000ff */
[----:B------:R-:W-:-:S07]  /*0e10*/  @!P1 IADD3 R11, PT, PT, R11, 0x40, RZ ;  /* 0x000000400b0b9810 */ /* 0x000fce0007ffe0ff */
.L_x_117:
[----:B------:R-:W-:Y:S01]  /*0e20*/  LEA R15, R13, 0xc0800000, 0x17 ;  /* 0xc08000000d0f7811 */ /* 0x000fe200078eb8ff */
[----:B------:R-:W-:Y:S04]  /*0e30*/  BSSY.RECONVERGENT B2, `(.L_x_122) ;  /* 0x0000036000027945 */ /* 0x000fe80003800200 */
[----:B------:R-:W-:Y:S02]  /*0e40*/  IMAD.IADD R15, R14, 0x1, -R15 ;  /* 0x000000010e0f7824 */ /* 0x000fe400078e0a0f */
[----:B------:R-:W-:Y:S02]  /*0e50*/  VIADD R14, R18, 0xffffff81 ;  /* 0xffffff81120e7836 */ /* 0x000fe40000000000 */
[----:B------:R-:W0:Y:S01]  /*0e60*/  MUFU.RCP R16, R15 ;  /* 0x0000000f00107308 */ /* 0x000e220000001000 */
[----:B------:R-:W-:Y:S01]  /*0e70*/  FADD.FTZ R17, -R15, -RZ ;  /* 0x800000ff0f117221 */ /* 0x000fe20000010100 */
[C---:B------:R-:W-:Y:S01]  /*0e80*/  IMAD R2, R14.reuse, -0x800000, R3 ;  /* 0xff8000000e027824 */ /* 0x040fe200078e0203 */
[----:B------:R-:W-:-:S05]  /*0e90*/  IADD3 R14, PT, PT, R14, 0x7f, -R13 ;  /* 0x0000007f0e0e7810 */ /* 0x000fca0007ffe80d */
[----:B------:R-:W-:Y:S02]  /*0ea0*/  IMAD.IADD R14, R14, 0x1, R11 ;  /* 0x000000010e0e7824 */ /* 0x000fe400078e020b */
[----:B0-----:R-:W-:-:S04]  /*0eb0*/  FFMA R19, R16, R17, 1 ;  /* 0x3f80000010137423 */ /* 0x001fc80000000011 */
[----:B------:R-:W-:-:S04]  /*0ec0*/  FFMA R18, R16, R19, R16 ;  /* 0x0000001310127223 */ /* 0x000fc80000000010 */
[----:B------:R-:W-:-:S04]  /*0ed0*/  FFMA R3, R2, R18, RZ ;  /* 0x0000001202037223 */ /* 0x000fc800000000ff */
[----:B------:R-:W-:-:S04]  /*0ee0*/  FFMA R16, R17, R3, R2 ;  /* 0x0000000311107223 */ /* 0x000fc80000000002 */
[----:B------:R-:W-:-:S04]  /*0ef0*/  FFMA R19, R18, R16, R3 ;  /* 0x0000001012137223 */ /* 0x000fc80000000003 */
[----:B------:R-:W-:-:S04]  /*0f00*/  FFMA R16, R17, R19, R2 ;  /* 0x0000001311107223 */ /* 0x000fc80000000002 */
[----:B------:R-:W-:-:S05]  /*0f10*/  FFMA R2, R18, R16, R19 ;  /* 0x0000001012027223 */ /* 0x000fca0000000013 */
[----:B------:R-:W-:-:S04]  /*0f20*/  SHF.R.U32.HI R3, RZ, 0x17, R2 ;  /* 0x00000017ff037819 */ /* 0x000fc80000011602 */
[----:B------:R-:W-:-:S05]  /*0f30*/  LOP3.LUT R3, R3, 0xff, RZ, 0xc0, !PT ;  /* 0x000000ff03037812 */ /* 0x000fca00078ec0ff */
[----:B------:R-:W-:-:S04]  /*0f40*/  IMAD.IADD R13, R3, 0x1, R14 ;  /* 0x00000001030d7824 */ /* 0x000fc800078e020e */
[----:B------:R-:W-:-:S05]  /*0f50*/  VIADD R3, R13, 0xffffffff ;  /* 0xffffffff0d037836 */ /* 0x000fca0000000000 */
        /* <DEDUP_REMOVED lines=9> */
[CCC-:B------:R-:W-:Y:S01]  /*0ff0*/  FFMA.RZ R3, R18.reuse, R16.reuse, R19.reuse ;  /* 0x0000001012037223 */ /* 0x1c0fe2000000c013 */
[CCC-:B------:R-:W-:Y:S01]  /*1000*/  FFMA.RM R14, R18.reuse, R16.reuse, R19.reuse ;  /* 0x00000010120e7223 */ /* 0x1c0fe20000004013 */
[C---:B------:R-:W-:Y:S02]  /*1010*/  ISETP.NE.AND P2, PT, R13.reuse, RZ, PT ;  /* 0x000000ff0d00720c */ /* 0x040fe40003f45270 */
[----:B------:R-:W-:Y:S02]  /*1020*/  ISETP.NE.AND P1, PT, R13, RZ, PT ;  /* 0x000000ff0d00720c */ /* 0x000fe40003f25270 */
[----:B------:R-:W-:Y:S01]  /*1030*/  LOP3.LUT R11, R3, 0x7fffff, RZ, 0xc0, !PT ;  /* 0x007fffff030b7812 */ /* 0x000fe200078ec0ff */
[----:B------:R-:W-:Y:S01]  /*1040*/  FFMA.RP R3, R18, R16, R19 ;  /* 0x0000001012037223 */ /* 0x000fe20000008013 */
[----:B------:R-:W-:Y:S01]  /*1050*/  IADD3 R16, PT, PT, R13, 0x20, RZ ;  /* 0x000000200d107810 */ /* 0x000fe20007ffe0ff */
[----:B------:R-:W-:Y:S01]  /*1060*/  IMAD.MOV R13, RZ, RZ, -R13 ;  /* 0x000000ffff0d7224 */ /* 0x000fe200078e0a0d */
[----:B------:R-:W-:-:S02]  /*1070*/  LOP3.LUT R11, R11, 0x800000, RZ, 0xfc, !PT ;  /* 0x008000000b0b7812 */ /* 0x000fc400078efcff */
[----:B------:R-:W-:Y:S02]  /*1080*/  FSETP.NEU.FTZ.AND P0, PT, R3, R14, PT ;  /* 0x0000000e0300720b */ /* 0x000fe40003f1d000 */
[----:B------:R-:W-:Y:S02]  /*1090*/  SHF.L.U32 R16, R11, R16, RZ ;  /* 0x000000100b107219 */ /* 0x000fe400000006ff */
[----:B------:R-:W-:Y:S02]  /*10a0*/  SEL R14, R13, RZ, P2 ;  /* 0x000000ff0d0e7207 */ /* 0x000fe40001000000 */
[----:B------:R-:W-:Y:S02]  /*10b0*/  ISETP.NE.AND P1, PT, R16, RZ, P1 ;  /* 0x000000ff1000720c */ /* 0x000fe40000f25270 */
[----:B------:R-:W-:Y:S02]  /*10c0*/  SHF.R.U32.HI R14, RZ, R14, R11 ;  /* 0x0000000eff0e7219 */ /* 0x000fe4000001160b */
[----:B------:R-:W-:-:S02]  /*10d0*/  PLOP3.LUT P0, PT, P0, P1, PT, 0xf8, 0x8f ;  /* 0x00000000008f781c */ /* 0x000fc40000703f70 */
[----:B------:R-:W-:Y:S02]  /*10e0*/  SHF.R.U32.HI R16, RZ, 0x1, R14 ;  /* 0x00000001ff107819 */ /* 0x000fe4000001160e */
[----:B------:R-:W-:-:S04]  /*10f0*/  SEL R3, RZ, 0x1, !P0 ;  /* 0x00000001ff037807 */ /* 0x000fc80004000000 */
[----:B------:R-:W-:-:S04]  /*1100*/  LOP3.LUT R3, R3, 0x1, R16, 0xf8, !PT ;  /* 0x0000000103037812 */ /* 0x000fc800078ef810 */
[----:B------:R-:W-:-:S05]  /*1110*/  LOP3.LUT R3, R3, R14, RZ, 0xc0, !PT ;  /* 0x0000000e03037212 */ /* 0x000fca00078ec0ff */
[----:B------:R-:W-:-:S05]  /*1120*/  IMAD.IADD R3, R16, 0x1, R3 ;  /* 0x0000000110037824 */ /* 0x000fca00078e0203 */
[----:B------:R-:W-:Y:S01]  /*1130*/  LOP3.LUT R2, R3, R2, RZ, 0xfc, !PT ;  /* 0x0000000203027212 */ /* 0x000fe200078efcff */
[----:B------:R-:W-:Y:S06]  /*1140*/  BRA `(.L_x_125) ;  /* 0x0000000000107947 */ /* 0x000fec0003800000 */
.L_x_124:
[----:B------:R-:W-:-:S04]  /*1150*/  LOP3.LUT R2, R2, 0x80000000, RZ, 0xc0, !PT ;  /* 0x8000000002027812 */ /* 0x000fc800078ec0ff */
[----:B------:R-:W-:Y:S01]  /*1160*/  LOP3.LUT R2, R2, 0x7f800000, RZ, 0xfc, !PT ;  /* 0x7f80000002027812 */ /* 0x000fe200078efcff */
[----:B------:R-:W-:Y:S06]  /*1170*/  BRA `(.L_x_125) ;  /* 0x0000000000047947 */ /* 0x000fec0003800000 */
.L_x_123:
[----:B------:R-:W-:-:S07]  /*1180*/  IMAD R2, R14, 0x800000, R2 ;  /* 0x008000000e027824 */ /* 0x000fce00078e0202 */
.L_x_125:
[----:B------:R-:W-:Y:S05]  /*1190*/  BSYNC.RECONVERGENT B2 ;  /* 0x0000000000027941 */ /* 0x000fea0003800200 */
.L_x_122:
[----:B------:R-:W-:Y:S05]  /*11a0*/  BRA `(.L_x_126) ;  /* 0x0000000000207947 */ /* 0x000fea0003800000 */
.L_x_121:
[----:B------:R-:W-:-:S04]  /*11b0*/  LOP3.LUT R2, R14, 0x80000000, R3, 0x48, !PT ;  /* 0x800000000e027812 */ /* 0x000fc800078e4803 */
[----:B------:R-:W-:Y:S01]  /*11c0*/  LOP3.LUT R2, R2, 0x7f800000, RZ, 0xfc, !PT ;  /* 0x7f80000002027812 */ /* 0x000fe200078efcff */
[----:B------:R-:W-:Y:S06]  /*11d0*/  BRA `(.L_x_126) ;  /* 0x0000000000147947 */ /* 0x000fec0003800000 */
.L_x_120:
[----:B------:R-:W-:Y:S01]  /*11e0*/  LOP3.LUT R2, R14, 0x80000000, R3, 0x48, !PT ;  /* 0x800000000e027812 */ /* 0x000fe200078e4803 */
[----:B------:R-:W-:Y:S06]  /*11f0*/  BRA `(.L_x_126) ;  /* 0x00000000000c7947 */ /* 0x000fec0003800000 */
.L_x_119:
[----:B------:R-:W0:Y:S01]  /*1200*/  MUFU.RSQ R2, -QNAN ;  /* 0xffc0000000027908 */ /* 0x000e220000001400 */
[----:B------:R-:W-:Y:S05]  /*1210*/  BRA `(.L_x_126) ;  /* 0x0000000000047947 */ /* 0x000fea0003800000 */
.L_x_118:
[----:B------:R-:W-:-:S07]  /*1220*/  FADD.FTZ R2, R3, R2 ;  /* 0x0000000203027221 */ /* 0x000fce0000010000 */
.L_x_126:
[----:B------:R-:W-:Y:S05]  /*1230*/  BSYNC.RECONVERGENT B1 ;  /* 0x0000000000017941 */ /* 0x000fea0003800200 */
.L_x_116:
[----:B------:R-:W-:-:S04]  /*1240*/  IMAD.MOV.U32 R13, RZ, RZ, 0x0 ;  /* 0x00000000ff0d7424 */ /* 0x000fc800078e00ff */
[----:B0-----:R-:W-:Y:S05]  /*1250*/  RET.REL.NODEC R12 `(_Z9histogramPfS_iiS_) ;  /* 0xffffffec0c687950 */ /* 0x001fea0003c3ffff */
.L_x_127:
        /* <DEDUP_REMOVED lines=10> */
.L_x_208:


//--------------------- .text._Z3maxPfS_S_S_S_S_S_S_ii --------------------------
	.section	.text._Z3maxPfS_S_S_S_S_S_S_ii,"ax",@progbits
	.align	128
        .global         _Z3maxPfS_S_S_S_S_S_S_ii
        .type           _Z3maxPfS_S_S_S_S_S_S_ii,@function
        .size           _Z3maxPfS_S_S_S_S_S_S_ii,(.L_x_216 - _Z3maxPfS_S_S_S_S_S_S_ii)
        .other          _Z3maxPfS_S_S_S_S_S_S_ii,@"STO_CUDA_ENTRY STV_DEFAULT"
_Z3maxPfS_S_S_S_S_S_S_ii:
.text._Z3maxPfS_S_S_S_S_S_S_ii:
[----:B------:R-:W-:Y:S01]  /*0000*/  LDC R1, c[0x0][0x37c] ;  /* 0x0000df00ff017b82 */ /* 0x000fe20000000800 */
[----:B------:R-:W0:Y:S07]  /*0010*/  S2R R2, SR_TID.Y ;  /* 0x0000000000027919 */ /* 0x000e2e0000002200 */
[----:B------:R-:W1:Y:S01]  /*0020*/  LDC R0, c[0x0][0x360] ;  /* 0x0000d800ff007b82 */ /* 0x000e620000000800 */
[----:B------:R-:W2:Y:S01]  /*0030*/  LDCU.64 UR6, c[0x0][0x3c0] ;  /* 0x00007800ff0677ac */ /* 0x000ea20008000a00 */
[----:B------:R-:W1:Y:S06]  /*0040*/  S2R R3, SR_TID.X ;  /* 0x0000000000037919 */ /* 0x000e6c0000002100 */
[----:B------:R-:W0:Y:S08]  /*0050*/  S2UR UR5, SR_CTAID.Y ;  /* 0x00000000000579c3 */ /* 0x000e300000002600 */
[----:B------:R-:W0:Y:S08]  /*0060*/  LDC R5, c[0x0][0x364] ;  /* 0x0000d900ff057b82 */ /* 0x000e300000000800 */
[----:B------:R-:W1:Y:S01]  /*0070*/  S2UR UR4, SR_CTAID.X ;  /* 0x00000000000479c3 */ /* 0x000e620000002500 */
[----:B0-----:R-:W-:-:S05]  /*0080*/  IMAD R5, R5, UR5, R2 ;  /* 0x0000000505057c24 */ /* 0x001fca000f8e0202 */
[----:B--2---:R-:W-:Y:S01]  /*0090*/  ISETP.GE.AND P0, PT, R5, UR7, PT ;  /* 0x0000000705007c0c */ /* 0x004fe2000bf06270 */
[----:B-1----:R-:W-:-:S05]  /*00a0*/  IMAD R0, R0, UR4, R3 ;  /* 0x0000000400007c24 */ /* 0x002fca000f8e0203 */
[----:B------:R-:W-:-:S13]  /*00b0*/  ISETP.GE.OR P0, PT, R0, UR6, P0 ;  /* 0x0000000600007c0c */ /* 0x000fda0008706670 */
[----:B------:R-:W-:Y:S05]  /*00c0*/  @P0 EXIT ;  /* 0x000000000000094d */ /* 0x000fea0003800000 */
[----:B------:R-:W0:Y:S01]  /*00d0*/  LDC.64 R2, c[0x0][0x380] ;  /* 0x0000e000ff027b82 */ /* 0x000e220000000a00 */
[----:B------:R-:W1:Y:S01]  /*00e0*/  LDCU.64 UR4, c[0x0][0x358] ;  /* 0x00006b00ff0477ac */ /* 0x000e620008000a00 */
[----:B------:R-:W-:-:S06]  /*00f0*/  IMAD R0, R0, UR7, R5 ;  /* 0x0000000700007c24 */ /* 0x000fcc000f8e0205 */
[----:B------:R-:W2:Y:S08]  /*0100*/  LDC.64 R6, c[0x0][0x390] ;  /* 0x0000e400ff067b82 */ /* 0x000eb00000000a00 */
[----:B------:R-:W3:Y:S01]  /*0110*/  LDC.64 R4, c[0x0][0x388] ;  /* 0x0000e200ff047b82 */ /* 0x000ee20000000a00 */
[----:B0-----:R-:W-:-:S07]  /*0120*/  IMAD.WIDE R2, R0, 0x4, R2 ;  /* 0x0000000400027825 */ /* 0x001fce00078e0202 */
[----:B------:R-:W0:Y:S01]  /*0130*/  LDC.64 R10, c[0x0][0x3a0] ;  /* 0x0000e800ff0a7b82 */ /* 0x000e220000000a00 */
[----:B-1----:R-:W4:Y:S01]  /*0140*/  LDG.E R2, desc[UR4][R2.64] ;  /* 0x0000000402027981 */ /* 0x002f22000c1e1900 */
[----:B--2---:R-:W-:-:S06]  /*0150*/  IMAD.WIDE R6, R0, 0x4, R6 ;  /* 0x0000000400067825 */ /* 0x004fcc00078e0206 */
[----:B------:R-:W4:Y:S01]  /*0160*/  LDG.E R7, desc[UR4][R6.64] ;  /* 0x0000000406077981 */ /* 0x000f22000c1e1900 */
[----:B---3--:R-:W-:-:S05]  /*0170*/  IMAD.WIDE R4, R0, 0x4, R4 ;  /* 0x0000000400047825 */ /* 0x008fca00078e0204 */
[----:B------:R-:W2:Y:S01]  /*0180*/  LDG.E R13, desc[UR4][R4.64] ;  /* 0x00000004040d7981 */ /* 0x000ea2000c1e1900 */
[----:B0-----:R-:W-:-:S05]  /*0190*/  IMAD.WIDE R10, R0, 0x4, R10 ;  /* 0x00000004000a7825 */ /* 0x001fca00078e020a */
[----:B------:R0:W3:Y:S02]  /*01a0*/  LDG.E R15, desc[UR4][R10.64] ;  /* 0x000000040a0f7981 */ /* 0x0000e4000c1e1900 */
[----:B0-----:R-:W0:Y:S01]  /*01b0*/  LDC.64 R10, c[0x0][0x3b8] ;  /* 0x0000ee00ff0a7b82 */ /* 0x001e220000000a00 */
[----:B----4-:R-:W-:-:S13]  /*01c0*/  FSETP.GEU.AND P0, PT, R2, R7, PT ;  /* 0x000000070200720b */ /* 0x010fda0003f0e000 */
[----:B------:R-:W1:Y:S02]  /*01d0*/  @!P0 LDC.64 R8, c[0x0][0x398] ;  /* 0x0000e600ff088b82 */ /* 0x000e640000000a00 */
[----:B-1----:R-:W-:-:S05]  /*01e0*/  @!P0 IMAD.WIDE R8, R0, 0x4, R8 ;  /* 0x0000000400088825 */ /* 0x002fca00078e0208 */
[----:B--2---:R-:W2:Y:S01]  /*01f0*/  @!P0 LDG.E R13, desc[UR4][R8.64] ;  /* 0x00000004080d8981 */ /* 0x004ea2000c1e1900 */
[----:B------:R-:W-:-:S04]  /*0200*/  @!P0 MOV R2, R7 ;  /* 0x0000000700028202 */ /* 0x000fc80000000f00 */
[----:B---3--:R-:W-:-:S13]  /*0210*/  FSETP.GEU.AND P0, PT, R2, R15, PT ;  /* 0x0000000f0200720b */ /* 0x008fda0003f0e000 */
[----:B------:R-:W1:Y:S02]  /*0220*/  @!P0 LDC.64 R6, c[0x0][0x3a8] ;  /* 0x0000ea00ff068b82 */ /* 0x000e640000000a00 */
[----:B-1----:R-:W-:-:S06]  /*0230*/  @!P0 IMAD.WIDE R4, R0, 0x4, R6 ;  /* 0x0000000400048825 */ /* 0x002fcc00078e0206 */
[----:B------:R-:W1:Y:S01]  /*0240*/  LDC.64 R6, c[0x0][0x3b0] ;  /* 0x0000ec00ff067b82 */ /* 0x000e620000000a00 */
[----:B--2---:R-:W2:Y:S01]  /*0250*/  @!P0 LDG.E R13, desc[UR4][R4.64] ;  /* 0x00000004040d8981 */ /* 0x004ea2000c1e1900 */
[----:B------:R-:W-:Y:S01]  /*0260*/  @!P0 MOV R2, R15 ;  /* 0x0000000f00028202 */ /* 0x000fe20000000f00 */
[----:B-1----:R-:W-:-:S04]  /*0270*/  IMAD.WIDE R6, R0, 0x4, R6 ;  /* 0x0000000400067825 */ /* 0x002fc800078e0206 */
[----:B0-----:R-:W-:Y:S01]  /*0280*/  IMAD.WIDE R10, R0, 0x4, R10 ;  /* 0x00000004000a7825 */ /* 0x001fe200078e020a */
[----:B------:R-:W-:Y:S04]  /*0290*/  STG.E desc[UR4][R6.64], R2 ;  /* 0x0000000206007986 */ /* 0x000fe8000c101904 */
[----:B--2---:R-:W-:Y:S01]  /*02a0*/  STG.E desc[UR4][R10.64], R13 ;  /* 0x0000000d0a007986 */ /* 0x004fe2000c101904 */
[----:B------:R-:W-:Y:S05]  /*02b0*/  EXIT ;  /* 0x000000000000794d */ /* 0x000fea0003800000 */
.L_x_128:
        /* <DEDUP_REMOVED lines=12> */
.L_x_216:


//--------------------- .text._Z17convolutionSharedPfiiiiS_S_ii --------------------------
	.section	.text._Z17convolutionSharedPfiiiiS_S_ii,"ax",@progbits
	.align	128
        .global         _Z17convolutionSharedPfiiiiS_S_ii
        .type           _Z17convolutionSharedPfiiiiS_S_ii,@function
        .size           _Z17convolutionSharedPfiiiiS_S_ii,(.L_x_210 - _Z17convolutionSharedPfiiiiS_S_ii)
        .other          _Z17convolutionSharedPfiiiiS_S_ii,@"STO_CUDA_ENTRY STV_DEFAULT"
_Z17convolutionSharedPfiiiiS_S_ii:
.text._Z17convolutionSharedPfiiiiS_S_ii:
[----:B------:R-:W-:Y:S01]  /*0000*/  LDC R1, c[0x0][0x37c] ;  /* 0x0000df00ff017b82 */ /* 0x000fe20000000800 */
[----:B------:R-:W0:Y:S07]  /*0010*/  S2R R15, SR_TID.X ;  /* 0x00000000000f7919 */ /* 0x000e2e0000002100 */
[----:B------:R-:W0:Y:S01]  /*0020*/  S2UR UR4, SR_CTAID.X ;  /* 0x00000000000479c3 */ /* 0x000e220000002500 */
[----:B------:R-:W1:Y:S01]  /*0030*/  LDCU UR8, c[0x0][0x360] ;  /* 0x00006c00ff0877ac */ /* 0x000e620008000800 */
[----:B------:R-:W2:Y:S01]  /*0040*/  S2R R5, SR_TID.Y ;  /* 0x0000000000057919 */ /* 0x000ea20000002200 */
[----:B------:R-:W3:Y:S05]  /*0050*/  LDCU.64 UR6, c[0x0][0x358] ;  /* 0x00006b00ff0677ac */ /* 0x000eea0008000a00 */
[----:B------:R-:W0:Y:S01]  /*0060*/  LDC.64 R12, c[0x0][0x390] ;  /* 0x0000e400ff0c7b82 */ /* 0x000e220000000a00 */
[----:B------:R-:W4:Y:S07]  /*0070*/  LDCU.64 UR10, c[0x0][0x3a8] ;  /* 0x00007500ff0a77ac */ /* 0x000f2e0008000a00 */
[----:B------:R-:W5:Y:S08]  /*0080*/  S2UR UR5, SR_CTAID.Y ;  /* 0x00000000000579c3 */ /* 0x000f700000002600 */
[----:B------:R-:W3:Y:S01]  /*0090*/  LDC.64 R8, c[0x0][0x388] ;  /* 0x0000e200ff087b82 */ /* 0x000ee20000000a00 */
[----:B0-----:R-:W-:-:S02]  /*00a0*/  IMAD R30, R12, UR4, R15 ;  /* 0x000000040c1e7c24 */ /* 0x001fc4000f8e020f */
[----:B------:R-:W-:Y:S02]  /*00b0*/  IMAD R7, R12, UR4, R12 ;  /* 0x000000040c077c24 */ /* 0x000fe4000f8e020c */
[----:B-1----:R-:W-:Y:S02]  /*00c0*/  VIADD R6, R30, UR8 ;  /* 0x000000081e067c36 */ /* 0x002fe40008000000 */
[C---:B-----5:R-:W-:Y:S02]  /*00d0*/  IMAD R0, R13.reuse, UR5, R13 ;  /* 0x000000050d007c24 */ /* 0x060fe4000f8e020d */
[----:B--2---:R-:W-:Y:S02]  /*00e0*/  IMAD R3, R13, UR5, R5 ;  /* 0x000000050d037c24 */ /* 0x004fe4000f8e0205 */
[----:B------:R-:W-:Y:S01]  /*00f0*/  VIADD R4, R6, UR8 ;  /* 0x0000000806047c36 */ /* 0x000fe20008000000 */
[----:B---3--:R-:W-:-:S03]  /*0100*/  VIADDMNMX R0, R0, 0x2, R9, PT ;  /* 0x0000000200007846 */ /* 0x008fc60003800109 */
[----:B------:R-:W-:Y:S01]  /*0110*/  VIADD R2, R4, UR8 ;  /* 0x0000000804027c36 */ /* 0x000fe20008000000 */
[----:B------:R-:W-:Y:S02]  /*0120*/  VIADDMNMX R7, R7, 0x2, R8, PT ;  /* 0x0000000207077846 */ /* 0x000fe40003800108 */
[----:B------:R-:W-:-:S04]  /*0130*/  ISETP.GE.U32.AND P0, PT, R3, R0, PT ;  /* 0x000000000300720c */ /* 0x000fc80003f06070 */
[-C--:B------:R-:W-:Y:S02]  /*0140*/  ISETP.GE.U32.OR P3, PT, R30, R7.reuse, P0 ;  /* 0x000000071e00720c */ /* 0x080fe40000766470 */
[-C--:B------:R-:W-:Y:S02]  /*0150*/  ISETP.GE.U32.OR P2, PT, R6, R7.reuse, P0 ;  /* 0x000000070600720c */ /* 0x080fe40000746470 */
[-C--:B------:R-:W-:Y:S02]  /*0160*/  ISETP.GE.U32.OR P1, PT, R4, R7.reuse, P0 ;  /* 0x000000070400720c */ /* 0x080fe40000726470 */
[----:B------:R-:W-:-:S07]  /*0170*/  ISETP.GE.U32.OR P0, PT, R2, R7, P0 ;  /* 0x000000070200720c */ /* 0x000fce0000706470 */
[----:B------:R-:W0:Y:S01]  /*0180*/  @!P3 LDC.64 R18, c[0x0][0x380] ;  /* 0x0000e000ff12bb82 */ /* 0x000e220000000a00 */
[-CC-:B------:R-:W-:Y:S02]  /*0190*/  @!P3 IMAD R7, R30, R9.reuse, R3.reuse ;  /* 0x000000091e07b224 */ /* 0x180fe400078e0203 */
[-CC-:B------:R-:W-:Y:S02]  /*01a0*/  @!P2 IMAD R23, R6, R9.reuse, R3.reuse ;  /* 0x000000090617a224 */ /* 0x180fe400078e0203 */
[-CC-:B------:R-:W-:Y:S02]  /*01b0*/  @!P1 IMAD R25, R4, R9.reuse, R3.reuse ;  /* 0x0000000904199224 */ /* 0x180fe400078e0203 */
[----:B------:R-:W-:Y:S01]  /*01c0*/  @!P0 IMAD R9, R2, R9, R3 ;  /* 0x0000000902098224 */ /* 0x000fe200078e0203 */
[----:B------:R-:W1:Y:S08]  /*01d0*/  @!P2 LDC.64 R20, c[0x0][0x380] ;  /* 0x0000e000ff14ab82 */ /* 0x000e700000000a00 */
[----:B------:R-:W2:Y:S08]  /*01e0*/  @!P1 LDC.64 R16, c[0x0][0x380] ;  /* 0x0000e000ff109b82 */ /* 0x000eb00000000a00 */
[----:B------:R-:W3:Y:S01]  /*01f0*/  @!P0 LDC.64 R10, c[0x0][0x380] ;  /* 0x0000e000ff0a8b82 */ /* 0x000ee20000000a00 */
[----:B0-----:R-:W-:-:S06]  /*0200*/  @!P3 IMAD.WIDE.U32 R18, R7, 0x4, R18 ;  /* 0x000000040712b825 */ /* 0x001fcc00078e0012 */
[----:B------:R0:W5:Y:S01]  /*0210*/  @!P3 LDG.E R18, desc[UR6][R18.64] ;  /* 0x000000061212b981 */ /* 0x000162000c1e1900 */
[----:B-1----:R-:W-:-:S06]  /*0220*/  @!P2 IMAD.WIDE.U32 R20, R23, 0x4, R20 ;  /* 0x000000041714a825 */ /* 0x002fcc00078e0014 */
[----:B------:R-:W5:Y:S01]  /*0230*/  @!P2 LDG.E R21, desc[UR6][R20.64] ;  /* 0x000000061415a981 */ /* 0x000f62000c1e1900 */
[----:B--2---:R-:W-:-:S06]  /*0240*/  @!P1 IMAD.WIDE.U32 R16, R25, 0x4, R16 ;  /* 0x0000000419109825 */ /* 0x004fcc00078e0010 */
[----:B------:R-:W2:Y:S01]  /*0250*/  @!P1 LDG.E R16, desc[UR6][R16.64] ;  /* 0x0000000610109981 */ /* 0x000ea2000c1e1900 */
[----:B---3--:R-:W-:-:S06]  /*0260*/  @!P0 IMAD.WIDE.U32 R10, R9, 0x4, R10 ;  /* 0x00000004090a8825 */ /* 0x008fcc00078e000a */
[----:B------:R1:W3:Y:S01]  /*0270*/  @!P0 LDG.E R10, desc[UR6][R10.64] ;  /* 0x000000060a0a8981 */ /* 0x0002e2000c1e1900 */
[----:B------:R-:W0:Y:S08]  /*0280*/  S2UR UR5, SR_CgaCtaId ;  /* 0x00000000000579c3 */ /* 0x000e300000008800 */
[----:B------:R-:W1:Y:S01]  /*0290*/  LDC R0, c[0x0][0x364] ;  /* 0x0000d900ff007b82 */ /* 0x000e620000000800 */
[----:B------:R-:W-:Y:S01]  /*02a0*/  UMOV UR4, 0x400 ;  /* 0x0000040000047882 */ /* 0x000fe20000000000 */
[----:B------:R-:W-:-:S02]  /*02b0*/  IADD3 R32, PT, PT, R15, UR8, RZ ;  /* 0x000000080f207c10 */ /* 0x000fc4000fffe0ff */
[----:B------:R-:W-:-:S03]  /*02c0*/  ISETP.GE.U32.AND P4, PT, R15, R12, PT ;  /* 0x0000000c0f00720c */ /* 0x000fc60003f86070 */
[----:B------:R-:W-:Y:S01]  /*02d0*/  VIADD R7, R32, UR8 ;  /* 0x0000000820077c36 */ /* 0x000fe20008000000 */
[----:B----4-:R-:W-:Y:S01]  /*02e0*/  ISETP.GE.U32.OR P4, PT, R30, UR10, P4 ;  /* 0x0000000a1e007c0c */ /* 0x010fe2000a786470 */
[----:B0-----:R-:W-:Y:S01]  /*02f0*/  ULEA UR4, UR5, UR4, 0x18 ;  /* 0x0000000405047291 */ /* 0x001fe2000f8ec0ff */
[----:B-1----:R-:W-:-:S05]  /*0300*/  IMAD R8, R15, R0, R5 ;  /* 0x000000000f087224 */ /* 0x002fca00078e0205 */
[----:B------:R-:W-:Y:S01]  /*0310*/  LEA R19, R8, UR4, 0x2 ;  /* 0x0000000408137c11 */ /* 0x000fe2000f8e10ff */
[----:B------:R-:W-:Y:S02]  /*0320*/  IMAD.U32 R8, RZ, RZ, UR11 ;  /* 0x0000000bff087e24 */ /* 0x000fe4000f8e00ff */
[----:B------:R-:W-:-:S03]  /*0330*/  VIADD R9, R7, UR8 ;  /* 0x0000000807097c36 */ /* 0x000fc60008000000 */
[----:B------:R-:W-:Y:S01]  /*0340*/  ISETP.GE.U32.OR P4, PT, R3, R8, P4 ;  /* 0x000000080300720c */ /* 0x000fe20002786470 */
[-CC-:B------:R-:W-:Y:S02]  /*0350*/  IMAD R14, R32, R0.reuse, R5.reuse ;  /* 0x00000000200e7224 */ /* 0x180fe400078e0205 */
[-CC-:B------:R-:W-:Y:S01]  /*0360*/  IMAD R11, R7, R0.reuse, R5.reuse ;  /* 0x00000000070b7224 */ /* 0x180fe200078e0205 */
[----:B------:R-:W-:Y:S01]  /*0370*/  ISETP.GE.U32.OR P4, PT, R5, R13, P4 ;  /* 0x0000000d0500720c */ /* 0x000fe20002786470 */
[----:B------:R-:W-:Y:S01]  /*0380*/  IMAD R29, R9, R0, R5 ;  /* 0x00000000091d7224 */ /* 0x000fe200078e0205 */
[----:B------:R-:W-:Y:S02]  /*0390*/  LEA R14, R14, UR4, 0x2 ;  /* 0x000000040e0e7c11 */ /* 0x000fe4000f8e10ff */
[----:B------:R-:W-:Y:S02]  /*03a0*/  LEA R11, R11, UR4, 0x2 ;  /* 0x000000040b0b7c11 */ /* 0x000fe4000f8e10ff */
[----:B------:R-:W-:Y:S01]  /*03b0*/  LEA R29, R29, UR4, 0x2 ;  /* 0x000000041d1d7c11 */ /* 0x000fe2000f8e10ff */
[----:B------:R-:W-:Y:S01]  /*03c0*/  BSSY.RECONVERGENT B1, `(.L_x_129) ;  /* 0x00000d1000017945 */ /* 0x000fe20003800200 */
[----:B-----5:R0:W-:Y:S04]  /*03d0*/  @!P3 STS [R19], R18 ;  /* 0x000000121300b388 */ /* 0x0201e80000000800 */
[----:B------:R0:W-:Y:S04]  /*03e0*/  @!P2 STS [R14], R21 ;  /* 0x000000150e00a388 */ /* 0x0001e80000000800 */
[----:B--2---:R0:W-:Y:S04]  /*03f0*/  @!P1 STS [R11], R16 ;  /* 0x000000100b009388 */ /* 0x0041e80000000800 */
[----:B---3--:R0:W-:Y:S01]  /*0400*/  @!P0 STS [R29], R10 ;  /* 0x0000000a1d008388 */ /* 0x0081e20000000800 */
[----:B------:R-:W-:Y:S06]  /*0410*/  BAR.SYNC.DEFER_BLOCKING 0x0 ;  /* 0x0000000000007b1d */ /* 0x000fec0000010000 */
[----:B------:R-:W-:Y:S05]  /*0420*/  @P4 BRA `(.L_x_130) ;  /* 0x0000000c00284947 */ /* 0x000fea0003800000 */
[C---:B------:R-:W-:Y:S01]  /*0430*/  LEA R15, R0.reuse, R19, 0x2 ;  /* 0x00000013000f7211 */ /* 0x040fe200078e10ff */
[----:B------:R-:W1:Y:S01]  /*0440*/  LDS R8, [R19+0x4] ;  /* 0x0000040013087984 */ /* 0x000e620000000800 */
[----:B------:R-:W1:Y:S01]  /*0450*/  LDCU.64 UR4, c[0x3][URZ] ;  /* 0x00c00000ff0477ac */ /* 0x000e620008000a00 */
[----:B------:R-:W-:Y:S02]  /*0460*/  BSSY.RECONVERGENT B2, `(.L_x_131) ;  /* 0x00000a0000027945 */ /* 0x000fe40003800200 */
[----:B0-----:R-:W0:Y:S01]  /*0470*/  LDS R10, [R15] ;  /* 0x000000000f0a7984 */ /* 0x001e220000000800 */
[----:B------:R-:W-:Y:S01]  /*0480*/  IMAD R20, R0, 0x4, R15 ;  /* 0x0000000400147824 */ /* 0x000fe200078e020f */
[----:B------:R-:W2:Y:S02]  /*0490*/  LDCU UR8, c[0x3][0x8] ;  /* 0x00c00100ff0877ac */ /* 0x000ea40008000800 */
[----:B------:R-:W3:Y:S04]  /*04a0*/  LDS R12, [R15+0x4] ;  /* 0x000004000f0c7984 */ /* 0x000ee80000000800 */
[----:B------:R-:W2:Y:S04]  /*04b0*/  LDS R20, [R20+0x4] ;  /* 0x0000040014147984 */ /* 0x000ea80000000800 */
[----:B------:R-:W4:Y:S01]  /*04c0*/  LDS R14, [R15+0x8] ;  /* 0x000008000f0e7984 */ /* 0x000f220000000800 */
[----:B-1----:R-:W-:Y:S01]  /*04d0*/  FMUL R8, R8, UR4 ;  /* 0x0000000408087c20 */ /* 0x002fe20008400000 */
[----:B0-----:R-:W-:-:S03]  /*04e0*/  FMUL R10, R10, UR4 ;  /* 0x000000040a0a7c20 */ /* 0x001fc60008400000 */
[----:B------:R-:W0:Y:S01]  /*04f0*/  F2F.F64.F32 R16, R8 ;  /* 0x0000000800107310 */ /* 0x000e220000201800 */
[----:B---3--:R-:W-:Y:S01]  /*0500*/  FMUL R22, R12, UR5 ;  /* 0x000000050c167c20 */ /* 0x008fe20008400000 */
[----:B--2---:R-:W-:-:S06]  /*0510*/  FMUL R23, R20, UR8 ;  /* 0x0000000814177c20 */ /* 0x004fcc0008400000 */
[----:B------:R1:W2:Y:S01]  /*0520*/  F2F.F64.F32 R18, R10 ;  /* 0x0000000a00127310 */ /* 0x0002a20000201800 */
[----:B----4-:R-:W-:Y:S01]  /*0530*/  FMUL R24, R14, UR8 ;  /* 0x000000080e187c20 */ /* 0x010fe20008400000 */
[----:B0-----:R-:W-:-:S06]  /*0540*/  DADD R20, RZ, R16 ;  /* 0x00000000ff147229 */ /* 0x001fcc0000000010 */
[----:B------:R-:W0:Y:S01]  /*0550*/  F2F.F64.F32 R12, R22 ;  /* 0x00000016000c7310 */ /* 0x000e220000201800 */
[----:B-1----:R-:W-:Y:S01]  /*0560*/  IMAD.MOV.U32 R10, RZ, RZ, 0x42b40000 ;  /* 0x42b40000ff0a7424 */ /* 0x002fe200078e00ff */
[----:B--2---:R-:W-:-:S06]  /*0570*/  DADD R18, RZ, R18 ;  /* 0x00000000ff127229 */ /* 0x004fcc0000000012 */
[----:B------:R-:W1:Y:S02]  /*0580*/  F2F.F64.F32 R16, R23 ;  /* 0x0000001700107310 */ /* 0x000e640000201800 */
[----:B0-----:R-:W-:-:S06]  /*0590*/  DADD R18, R18, R12 ;  /* 0x0000000012127229 */ /* 0x001fcc000000000c */
[----:B------:R-:W0:Y:S01]  /*05a0*/  F2F.F64.F32 R14, R24 ;  /* 0x00000018000e7310 */ /* 0x000e220000201800 */
[----:B------:R-:W-:-:S08]  /*05b0*/  DADD R12, R20, R12 ;  /* 0x00000000140c7229 */ /* 0x000fd0000000000c */
[----:B-1----:R-:W-:Y:S02]  /*05c0*/  DADD R12, R12, R16 ;  /* 0x000000000c0c7229 */ /* 0x002fe40000000010 */
[----:B0-----:R-:W-:-:S06]  /*05d0*/  DADD R14, R18, R14 ;  /* 0x00000000120e7229 */ /* 0x001fcc000000000e */
[----:B------:R-:W-:Y:S02]  /*05e0*/  DSETP.NEU.AND P0, PT, R12, RZ, PT ;  /* 0x000000ff0c00722a */ /* 0x000fe40003f0d000 */
[----:B------:R-:W-:-:S08]  /*05f0*/  DMUL R26, R14, R14 ;  /* 0x0000000e0e1a7228 */ /* 0x000fd00000000000 */
[----:B------:R-:W-:-:S04]  /*0600*/  DFMA R26, R12, R12, R26 ;  /* 0x0000000c0c1a722b */ /* 0x000fc8000000001a */
[----:B------:R-:W-:Y:S07]  /*0610*/  @!P0 BRA `(.L_x_132) ;  /* 0x0000000800108947 */ /* 0x000fee0003800000 */
[----:B------:R-:W0:Y:S01]  /*0620*/  MUFU.RCP64H R17, R13 ;  /* 0x0000000d00117308 */ /* 0x000e220000001800 */
[----:B------:R-:W-:Y:S01]  /*0630*/  IMAD.MOV.U32 R16, RZ, RZ, 0x1 ;  /* 0x00000001ff107424 */ /* 0x000fe200078e00ff */
[----:B------:R-:W-:Y:S01]  /*0640*/  FSETP.GEU.AND P1, PT, |R15|, 6.5827683646048100446e-37, PT ;  /* 0x036000000f00780b */ /* 0x000fe20003f2e200 */
[----:B------:R-:W-:Y:S04]  /*0650*/  BSSY.RECONVERGENT B3, `(.L_x_133) ;  /* 0x0000013000037945 */ /* 0x000fe80003800200 */
[----:B0-----:R-:W-:-:S08]  /*0660*/  DFMA R18, -R12, R16, 1 ;  /* 0x3ff000000c12742b */ /* 0x001fd00000000110 */
[----:B------:R-:W-:-:S08]  /*0670*/  DFMA R18, R18, R18, R18 ;  /* 0x000000121212722b */ /* 0x000fd00000000012 */
[----:B------:R-:W-:-:S08]  /*0680*/  DFMA R18, R16, R18, R16 ;  /* 0x000000121012722b */ /* 0x000fd00000000010 */
[----:B------:R-:W-:-:S08]  /*0690*/  DFMA R16, -R12, R18, 1 ;  /* 0x3ff000000c10742b */ /* 0x000fd00000000112 */
[----:B------:R-:W-:-:S08]  /*06a0*/  DFMA R16, R18, R16, R18 ;  /* 0x000000101210722b */ /* 0x000fd00000000012 */
[----:B------:R-:W-:-:S08]  /*06b0*/  DMUL R22, R14, R16 ;  /* 0x000000100e167228 */ /* 0x000fd00000000000 */
[----:B------:R-:W-:-:S08]  /*06c0*/  DFMA R18, -R12, R22, R14 ;  /* 0x000000160c12722b */ /* 0x000fd0000000010e */
[----:B------:R-:W-:-:S10]  /*06d0*/  DFMA R22, R16, R18, R22 ;  /* 0x000000121016722b */ /* 0x000fd40000000016 */
[----:B------:R-:W-:-:S05]  /*06e0*/  FFMA R8, RZ, R13, R23 ;  /* 0x0000000dff087223 */ /* 0x000fca0000000017 */
[----:B------:R-:W-:-:S13]  /*06f0*/  FSETP.GT.AND P0, PT, |R8|, 1.469367938527859385e-39, PT ;  /* 0x001000000800780b */ /* 0x000fda0003f04200 */
[----:B------:R-:W-:Y:S05]  /*0700*/  @P0 BRA P1, `(.L_x_134) ;  /* 0x00000000001c0947 */ /* 0x000fea0000800000 */
[----:B------:R-:W-:Y:S01]  /*0710*/  MOV R16, R14 ;  /* 0x0000000e00107202 */ /* 0x000fe20000000f00 */
[----:B------:R-:W-:Y:S01]  /*0720*/  IMAD.MOV.U32 R17, RZ, RZ, R15 ;  /* 0x000000ffff117224 */ /* 0x000fe200078e000f */
[----:B------:R-:W-:Y:S01]  /*0730*/  MOV R8, 0x770 ;  /* 0x0000077000087802 */ /* 0x000fe20000000f00 */
[----:B------:R-:W-:Y:S02]  /*0740*/  IMAD.MOV.U32 R14, RZ, RZ, R12 ;  /* 0x000000ffff0e7224 */ /* 0x000fe400078e000c */
[----:B------:R-:W-:-:S07]  /*0750*/  IMAD.MOV.U32 R15, RZ, RZ, R13 ;  /* 0x000000ffff0f7224 */ /* 0x000fce00078e000d */
[----:B------:R-:W-:Y:S05]  /*0760*/  CALL.REL.NOINC `($__internal_4_$__cuda_sm20_div_rn_f64_full) ;  /* 0x0000003000207944 */ /* 0x000fea0003c00000 */
[----:B------:R-:W-:-:S07]  /*0770*/  MOV R22, R10 ;  /* 0x0000000a00167202 */ /* 0x000fce0000000f00 */
.L_x_134:
[----:B------:R-:W-:Y:S05]  /*0780*/  BSYNC.RECONVERGENT B3 ;  /* 0x0000000000037941 */ /* 0x000fea0003800200 */
.L_x_133:
[----:B------:R-:W-:Y:S01]  /*0790*/  DSETP.GT.AND P0, PT, |R22|, 1, PT ;  /* 0x3ff000001600742a */ /* 0x000fe20003f04200 */
[----:B------:R-:W-:Y:S01]  /*07a0*/  BSSY.RECONVERGENT B0, `(.L_x_135) ;  /* 0x000000d000007945 */ /* 0x000fe20003800200 */
[----:B------:R-:W-:-:S10]  /*07b0*/  DADD R12, -RZ, |R22| ;  /* 0x00000000ff0c7229 */ /* 0x000fd40000000516 */
[----:B------:R-:W-:Y:S02]  /*07c0*/  IMAD.MOV.U32 R16, RZ, RZ, R12 ;  /* 0x000000ffff107224 */ /* 0x000fe400078e000c */
[----:B------:R-:W-:Y:S01]  /*07d0*/  IMAD.MOV.U32 R17, RZ, RZ, R13 ;  /* 0x000000ffff117224 */ /* 0x000fe200078e000d */
[----:B------:R-:W-:Y:S06]  /*07e0*/  @!P0 BRA `(.L_x_136) ;  /* 0x0000000000208947 */ /* 0x000fec0003800000 */
[----:B------:R-:W0:Y:S01]  /*07f0*/  MUFU.RCP64H R13, R13 ;  /* 0x0000000d000d7308 */ /* 0x000e220000001800 */
[----:B------:R-:W-:Y:S01]  /*0800*/  IMAD.MOV.U32 R12, RZ, RZ, RZ ;  /* 0x000000ffff0c7224 */ /* 0x000fe200078e00ff */
[----:B------:R-:W-:-:S05]  /*0810*/  DSETP.NEU.AND P1, PT, |R22|, +INF , PT ;  /* 0x7ff000001600742a */ /* 0x000fca0003f2d200 */
[----:B0-----:R-:W-:-:S08]  /*0820*/  DFMA R14, R12, -|R22|, 1 ;  /* 0x3ff000000c0e742b */ /* 0x001fd00000000c16 */
[----:B------:R-:W-:-:S08]  /*0830*/  DFMA R14, R14, R14, R14 ;  /* 0x0000000e0e0e722b */ /* 0x000fd0000000000e */
[----:B------:R-:W-:-:S10]  /*0840*/  DFMA R14, R12, R14, R12 ;  /* 0x0000000e0c0e722b */ /* 0x000fd4000000000c */
[----:B------:R-:W-:Y:S02]  /*0850*/  FSEL R16, R14, RZ, P1 ;  /* 0x000000ff0e107208 */ /* 0x000fe40000800000 */
[----:B------:R-:W-:-:S07]  /*0860*/  FSEL R17, R15, RZ, P1 ;  /* 0x000000ff0f117208 */ /* 0x000fce0000800000 */
.L_x_136:
[----:B------:R-:W-:Y:S05]  /*0870*/  BSYNC.RECONVERGENT B0 ;  /* 0x0000000000007941 */ /* 0x000fea0003800200 */
.L_x_135:
[----:B------:R-:W-:Y:S01]  /*0880*/  DMUL R18, R16, R16 ;  /* 0x0000001010127228 */ /* 0x000fe20000000000 */
[----:B------:R-:W-:Y:S01]  /*0890*/  MOV R12, 0xdbb65b49 ;  /* 0xdbb65b49000c7802 */ /* 0x000fe20000000f00 */
[----:B------:R-:W-:Y:S01]  /*08a0*/  IMAD.MOV.U32 R13, RZ, RZ, 0x3f2d3b63 ;  /* 0x3f2d3b63ff0d7424 */ /* 0x000fe200078e00ff */
[----:B------:R-:W-:Y:S01]  /*08b0*/  UMOV UR4, 0x2a25ff7e ;  /* 0x2a25ff7e00047882 */ /* 0x000fe20000000000 */
[----:B------:R-:W-:Y:S01]  /*08c0*/  UMOV UR5, 0x3ef53e1d ;  /* 0x3ef53e1d00057882 */ /* 0x000fe20000000000 */
[----:B------:R-:W0:Y:S01]  /*08d0*/  MUFU.RCP64H R21, 3.1415920257568359375 ;  /* 0x400921fb00157908 */ /* 0x000e220000001800 */
[----:B------:R-:W-:Y:S01]  /*08e0*/  MOV R20, 0x1 ;  /* 0x0000000100147802 */ /* 0x000fe20000000f00 */
[----:B------:R-:W-:Y:S01]  /*08f0*/  BSSY.RECONVERGENT B3, `(.L_x_137) ;  /* 0x0000052000037945 */ /* 0x000fe20003800200 */
[----:B------:R-:W-:Y:S01]  /*0900*/  DFMA R12, R18, -UR4, R12 ;  /* 0x80000004120c7c2b */ /* 0x000fe2000800000c */
[----:B------:R-:W-:Y:S01]  /*0910*/  UMOV UR4, 0x8dde082e ;  /* 0x8dde082e00047882 */ /* 0x000fe20000000000 */
[----:B------:R-:W-:-:S06]  /*0920*/  UMOV UR5, 0x3f531278 ;  /* 0x3f53127800057882 */ /* 0x000fcc0000000000 */
[----:B------:R-:W-:Y:S01]  /*0930*/  DFMA R12, R18, R12, -UR4 ;  /* 0x80000004120c7e2b */ /* 0x000fe2000800000c */
[----:B------:R-:W-:Y:S01]  /*0940*/  UMOV UR4, 0xc8249315 ;  /* 0xc824931500047882 */ /* 0x000fe20000000000 */
[----:B------:R-:W-:-:S06]  /*0950*/  UMOV UR5, 0x3f6f9690 ;  /* 0x3f6f969000057882 */ /* 0x000fcc0000000000 */
[----:B------:R-:W-:Y:S01]  /*0960*/  DFMA R12, R18, R12, UR4 ;  /* 0x00000004120c7e2b */ /* 0x000fe2000800000c */
        /* <DEDUP_REMOVED lines=46> */
[----:B------:R-:W-:Y:S01]  /*0c50*/  IMAD.MOV.U32 R12, RZ, RZ, 0x53c8d4f1 ;  /* 0x53c8d4f1ff0c7424 */ /* 0x000fe200078e00ff */
[----:B------:R-:W-:Y:S01]  /*0c60*/  UMOV UR5, 0x3ff921fb ;  /* 0x3ff921fb00057882 */ /* 0x000fe20000000000 */
[----:B------:R-:W-:-:S04]  /*0c70*/  IMAD.MOV.U32 R13, RZ, RZ, 0x400921fb ;  /* 0x400921fbff0d7424 */ /* 0x000fc800078e00ff */
[----:B------:R-:W-:Y:S02]  /*0c80*/  DMUL R14, R18, R14 ;  /* 0x0000000e120e7228 */ /* 0x000fe40000000000 */
[----:B0-----:R-:W-:-:S06]  /*0c90*/  DFMA R18, R20, -R12, 1 ;  /* 0x3ff000001412742b */ /* 0x001fcc000000080c */
[----:B------:R-:W-:Y:S02]  /*0ca0*/  DFMA R14, R14, R16, R16 ;  /* 0x000000100e0e722b */ /* 0x000fe40000000010 */
[----:B------:R-:W-:-:S06]  /*0cb0*/  DFMA R18, R18, R18, R18 ;  /* 0x000000121212722b */ /* 0x000fcc0000000012 */
[----:B------:R-:W-:Y:S02]  /*0cc0*/  DADD R16, -R14, UR4 ;  /* 0x000000040e107e29 */ /* 0x000fe40008000100 */
[----:B------:R-:W-:-:S08]  /*0cd0*/  DFMA R18, R20, R18, R20 ;  /* 0x000000121412722b */ /* 0x000fd00000000014 */
[----:B------:R-:W-:Y:S01]  /*0ce0*/  FSEL R15, R17, R15, P0 ;  /* 0x0000000f110f7208 */ /* 0x000fe20000000000 */
[----:B------:R-:W-:Y:S01]  /*0cf0*/  DFMA R20, R18, -R12, 1 ;  /* 0x3ff000001214742b */ /* 0x000fe2000000080c */
[----:B------:R-:W-:Y:S02]  /*0d00*/  FSEL R16, R16, R14, P0 ;  /* 0x0000000e10107208 */ /* 0x000fe40000000000 */
[----:B------:R-:W-:-:S05]  /*0d10*/  LOP3.LUT R17, R15, 0x80000000, R23, 0xb8, !PT ;  /* 0x800000000f117812 */ /* 0x000fca00078eb817 */
[----:B------:R-:W-:Y:S02]  /*0d20*/  DFMA R20, R18, R20, R18 ;  /* 0x000000141214722b */ /* 0x000fe40000000012 */
[----:B------:R-:W-:-:S08]  /*0d30*/  DMUL R16, R16, 180 ;  /* 0x4066800010107828 */ /* 0x000fd00000000000 */
[----:B------:R-:W-:Y:S02]  /*0d40*/  DMUL R14, R16, R20 ;  /* 0x00000014100e7228 */ /* 0x000fe40000000000 */
[----:B------:R-:W-:-:S06]  /*0d50*/  FSETP.GEU.AND P1, PT, |R17|, 6.5827683646048100446e-37, PT ;  /* 0x036000001100780b */ /* 0x000fcc0003f2e200 */
[----:B------:R-:W-:-:S08]  /*0d60*/  DFMA R12, R14, -R12, R16 ;  /* 0x8000000c0e0c722b */ /* 0x000fd00000000010 */
[----:B------:R-:W-:-:S10]  /*0d70*/  DFMA R12, R20, R12, R14 ;  /* 0x0000000c140c722b */ /* 0x000fd4000000000e */
[----:B------:R-:W-:-:S05]  /*0d80*/  FFMA R8, RZ, 2.1426990032196044922, R13 ;  /* 0x400921fbff087823 */ /* 0x000fca000000000d */
[----:B------:R-:W-:-:S13]  /*0d90*/  FSETP.GT.AND P0, PT, |R8|, 1.469367938527859385e-39, PT ;  /* 0x001000000800780b */ /* 0x000fda0003f04200 */
[----:B------:R-:W-:Y:S05]  /*0da0*/  @P0 BRA P1, `(.L_x_138) ;  /* 0x0000000000180947 */ /* 0x000fea0000800000 */
[----:B------:R-:W-:Y:S01]  /*0db0*/  IMAD.MOV.U32 R14, RZ, RZ, 0x53c8d4f1 ;  /* 0x53c8d4f1ff0e7424 */ /* 0x000fe200078e00ff */
[----:B------:R-:W-:Y:S01]  /*0dc0*/  MOV R8, 0xdf0 ;  /* 0x00000df000087802 */ /* 0x000fe20000000f00 */
[----:B------:R-:W-:-:S07]  /*0dd0*/  IMAD.MOV.U32 R15, RZ, RZ, 0x400921fb ;  /* 0x400921fbff0f7424 */ /* 0x000fce00078e00ff */
[----:B------:R-:W-:Y:S05]  /*0de0*/  CALL.REL.NOINC `($__internal_4_$__cuda_sm20_div_rn_f64_full) ;  /* 0x0000002800807944 */ /* 0x000fea0003c00000 */
[----:B------:R-:W-:Y:S01]  /*0df0*/  IMAD.MOV.U32 R12, RZ, RZ, R10 ;  /* 0x000000ffff0c7224 */ /* 0x000fe200078e000a */
[----:B------:R-:W-:-:S07]  /*0e00*/  MOV R13, R23 ;  /* 0x00000017000d7202 */ /* 0x000fce0000000f00 */
.L_x_138:
[----:B------:R-:W-:Y:S05]  /*0e10*/  BSYNC.RECONVERGENT B3 ;  /* 0x0000000000037941 */ /* 0x000fea0003800200 */
.L_x_137:
[----:B------:R-:W-:Y:S01]  /*0e20*/  UMOV UR4, 0x66666666 ;  /* 0x6666666600047882 */ /* 0x000fe20000000000 */
[----:B------:R-:W-:Y:S02]  /*0e30*/  UMOV UR5, 0x40568666 ;  /* 0x4056866600057882 */ /* 0x000fe40000000000 */
[----:B------:R-:W-:-:S06]  /*0e40*/  DADD R12, R12, UR4 ;  /* 0x000000040c0c7e29 */ /* 0x000fcc0008000000 */
[----:B------:R0:W1:Y:S05]  /*0e50*/  F2F.F32.F64 R10, R12 ;  /* 0x0000000c000a7310 */ /* 0x00006a0000301000 */
.L_x_132:
[----:B------:R-:W-:Y:S05]  /*0e60*/  BSYNC.RECONVERGENT B2 ;  /* 0x0000000000027941 */ /* 0x000fea0003800200 */
.L_x_131:
[----:B0-----:R-:W0:Y:S01]  /*0e70*/  MUFU.RSQ64H R13, R27 ;  /* 0x0000001b000d7308 */ /* 0x001e220000001c00 */
[----:B------:R-:W-:Y:S01]  /*0e80*/  VIADD R12, R27, 0xfcb00000 ;  /* 0xfcb000001b0c7836 */ /* 0x000fe20000000000 */
[----:B------:R-:W-:Y:S01]  /*0e90*/  BSSY.RECONVERGENT B0, `(.L_x_139) ;  /* 0x0000019000007945 */ /* 0x000fe20003800200 */
[----:B------:R-:W-:Y:S02]  /*0ea0*/  IMAD.MOV.U32 R22, RZ, RZ, 0x0 ;  /* 0x00000000ff167424 */ /* 0x000fe400078e00ff */
[----:B------:R-:W-:Y:S01]  /*0eb0*/  IMAD.MOV.U32 R23, RZ, RZ, 0x3fd80000 ;  /* 0x3fd80000ff177424 */ /* 0x000fe200078e00ff */
[----:B------:R-:W-:Y:S01]  /*0ec0*/  ISETP.GE.U32.AND P0, PT, R12, 0x7ca00000, PT ;  /* 0x7ca000000c00780c */ /* 0x000fe20003f06070 */
[----:B0-----:R-:W-:-:S08]  /*0ed0*/  DMUL R14, R12, R12 ;  /* 0x0000000c0c0e7228 */ /* 0x001fd00000000000 */
[----:B------:R-:W-:-:S08]  /*0ee0*/  DFMA R14, R26, -R14, 1 ;  /* 0x3ff000001a0e742b */ /* 0x000fd0000000080e */
[----:B------:R-:W-:Y:S02]  /*0ef0*/  DFMA R22, R14, R22, 0.5 ;  /* 0x3fe000000e16742b */ /* 0x000fe40000000016 */
[----:B------:R-:W-:-:S08]  /*0f00*/  DMUL R14, R12, R14 ;  /* 0x0000000e0c0e7228 */ /* 0x000fd00000000000 */
[----:B------:R-:W-:-:S08]  /*0f10*/  DFMA R22, R22, R14, R12 ;  /* 0x0000000e1616722b */ /* 0x000fd0000000000c */
[----:B------:R-:W-:Y:S02]  /*0f20*/  DMUL R14, R26, R22 ;  /* 0x000000161a0e7228 */ /* 0x000fe40000000000 */
[----:B------:R-:W-:Y:S01]  /*0f30*/  IADD3 R19, PT, PT, R23, -0x100000, RZ ;  /* 0xfff0000017137810 */ /* 0x000fe20007ffe0ff */
[----:B------:R-:W-:-:S05]  /*0f40*/  IMAD.MOV.U32 R18, RZ, RZ, R22 ;  /* 0x000000ffff127224 */ /* 0x000fca00078e0016 */
[----:B------:R-:W-:-:S08]  /*0f50*/  DFMA R16, R14, -R14, R26 ;  /* 0x8000000e0e10722b */ /* 0x000fd0000000001a */
[----:B------:R-:W-:Y:S01]  /*0f60*/  DFMA R20, R16, R18, R14 ;  /* 0x000000121014722b */ /* 0x000fe2000000000e */
[----:B------:R-:W-:Y:S10]  /*0f70*/  @!P0 BRA `(.L_x_140) ;  /* 0x0000000000288947 */ /* 0x000ff40003800000 */
[----:B------:R-:W-:Y:S01]  /*0f80*/  IMAD.MOV.U32 R20, RZ, RZ, R14 ;  /* 0x000000ffff147224 */ /* 0x000fe200078e000e */
[----:B------:R-:W-:Y:S01]  /*0f90*/  MOV R13, R17 ;  /* 0x00000011000d7202 */ /* 0x000fe20000000f00 */
[----:B------:R-:W-:Y:S01]  /*0fa0*/  IMAD.MOV.U32 R14, RZ, RZ, R12 ;  /* 0x000000ffff0e7224 */ /* 0x000fe200078e000c */
[----:B------:R-:W-:Y:S01]  /*0fb0*/  MOV R12, 0x1000 ;  /* 0x00001000000c7802 */ /* 0x000fe20000000f00 */
[----:B------:R-:W-:Y:S02]  /*0fc0*/  IMAD.MOV.U32 R8, RZ, RZ, R22 ;  /* 0x000000ffff087224 */ /* 0x000fe400078e0016 */
[----:B------:R-:W-:Y:S02]  /*0fd0*/  IMAD.MOV.U32 R18, RZ, RZ, R16 ;  /* 0x000000ffff127224 */ /* 0x000fe400078e0010 */
[----:B------:R-:W-:-:S07]  /*0fe0*/  IMAD.MOV.U32 R21, RZ, RZ, R15 ;  /* 0x000000ffff157224 */ /* 0x000fce00078e000f */
[----:B-1----:R-:W-:Y:S05]  /*0ff0*/  CALL.REL.NOINC `($__internal_5_$__cuda_sm20_dsqrt_rn_f64_mediumpath_v1) ;  /* 0x0000002c00707944 */ /* 0x002fea0003c00000 */
[----:B------:R-:W-:Y:S01]  /*1000*/  MOV R20, R16 ;  /* 0x0000001000147202 */ /* 0x000fe20000000f00 */
[----:B------:R-:W-:-:S07]  /*1010*/  IMAD.MOV.U32 R21, RZ, RZ, R17 ;  /* 0x000000ffff157224 */ /* 0x000fce00078e0011 */
.L_x_140:
[----:B------:R-:W-:Y:S05]  /*1020*/  BSYNC.RECONVERGENT B0 ;  /* 0x0000000000007941 */ /* 0x000fea0003800200 */
.L_x_139:
[----:B------:R-:W0:Y:S01]  /*1030*/  LDCU UR4, c[0x0][0x3ac] ;  /* 0x00007580ff0477ac */ /* 0x000e220008000800 */
[----:B------:R-:W2:Y:S01]  /*1040*/  LDC.64 R14, c[0x0][0x398] ;  /* 0x0000e600ff0e7b82 */ /* 0x000ea20000000a00 */
[----:B------:R-:W3:Y:S07]  /*1050*/  F2F.F32.F64 R21, R20 ;  /* 0x0000001400157310 */ /* 0x000eee0000301000 */
[----:B------:R-:W4:Y:S01]  /*1060*/  LDC.64 R12, c[0x0][0x3a0] ;  /* 0x0000e800ff0c7b82 */ /* 0x000f220000000a00 */
[----:B0-----:R-:W-:-:S04]  /*1070*/  IMAD.U32 R8, RZ, RZ, UR4 ;  /* 0x00000004ff087e24 */ /* 0x001fc8000f8e00ff */
[----:B------:R-:W-:-:S04]  /*1080*/  IMAD R17, R30, R8, R3 ;  /* 0x000000081e117224 */ /* 0x000fc800078e0203 */
[----:B--2---:R-:W-:-:S05]  /*1090*/  IMAD.WIDE.U32 R14, R17, 0x4, R14 ;  /* 0x00000004110e7825 */ /* 0x004fca00078e000e */
[----:B---3--:R2:W-:Y:S01]  /*10a0*/  STG.E desc[UR6][R14.64], R21 ;  /* 0x000000150e007986 */ /* 0x0085e2000c101906 */
[----:B----4-:R-:W-:-:S05]  /*10b0*/  IMAD.WIDE.U32 R12, R17, 0x4, R12 ;  /* 0x00000004110c7825 */ /* 0x010fca00078e000c */
[----:B-1----:R2:W-:Y:S02]  /*10c0*/  STG.E desc[UR6][R12.64], R10 ;  /* 0x0000000a0c007986 */ /* 0x0025e4000c101906 */
.L_x_130:
[----:B------:R-:W-:Y:S05]  /*10d0*/  BSYNC.RECONVERGENT B1 ;  /* 0x0000000000017941 */ /* 0x000fea0003800200 */
.L_x_129:
[----:B------:R-:W1:Y:S01]  /*10e0*/  LDCU.64 UR4, c[0x0][0x390] ;  /* 0x00007200ff0477ac */ /* 0x000e620008000a00 */
[----:B------:R-:W-:Y:S01]  /*10f0*/  BSSY.RECONVERGENT B1, `(.L_x_141) ;  /* 0x00000d2000017945 */ /* 0x000fe20003800200 */
[----:B------:R-:W3:Y:S01]  /*1100*/  LDCU UR8, c[0x0][0x3a8] ;  /* 0x00007500ff0877ac */ /* 0x000ee20008000800 */
[----:B-1----:R-:W-:-:S04]  /*1110*/  ISETP.GE.U32.AND P0, PT, R32, UR4, PT ;  /* 0x0000000420007c0c */ /* 0x002fc8000bf06070 */
[----:B---3--:R-:W-:-:S04]  /*1120*/  ISETP.GE.U32.OR P0, PT, R6, UR8, P0 ;  /* 0x0000000806007c0c */ /* 0x008fc80008706470 */
[----:B------:R-:W-:-:S04]  /*1130*/  ISETP.GE.U32.OR P0, PT, R3, R8, P0 ;  /* 0x000000080300720c */ /* 0x000fc80000706470 */
[----:B------:R-:W-:-:S13]  /*1140*/  ISETP.GE.U32.OR P0, PT, R5, UR5, P0 ;  /* 0x0000000505007c0c */ /* 0x000fda0008706470 */
[----:B------:R-:W-:Y:S05]  /*1150*/  @P0 BRA `(.L_x_142) ;  /* 0x0000000c002c0947 */ /* 0x000fea0003800000 */
[----:B------:R-:W1:Y:S01]  /*1160*/  S2R R8, SR_TID.X ;  /* 0x0000000000087919 */ /* 0x000e620000002100 */
[----:B------:R-:W3:Y:S01]  /*1170*/  S2UR UR5, SR_CgaCtaId ;  /* 0x00000000000579c3 */ /* 0x000ee20000008800 */
[----:B------:R-:W1:Y:S01]  /*1180*/  LDCU UR4, c[0x0][0x360] ;  /* 0x00006c00ff0477ac */ /* 0x000e620008000800 */
[----:B------:R-:W-:Y:S01]  /*1190*/  BSSY.RECONVERGENT B2, `(.L_x_143) ;  /* 0x00000a5000027945 */ /* 0x000fe20003800200 */
[----:B------:R-:W4:Y:S01]  /*11a0*/  LDCU UR8, c[0x3][0x8] ;  /* 0x00c00100ff0877ac */ /* 0x000f220008000800 */
[----:B-1----:R-:W-:Y:S01]  /*11b0*/  VIADD R8, R8, UR4 ;  /* 0x0000000408087c36 */ /* 0x002fe20008000000 */
[----:B------:R-:W-:Y:S02]  /*11c0*/  UMOV UR4, 0x400 ;  /* 0x0000040000047882 */ /* 0x000fe40000000000 */
[----:B---3--:R-:W-:Y:S01]  /*11d0*/  ULEA UR4, UR5, UR4, 0x18 ;  /* 0x0000000405047291 */ /* 0x008fe2000f8ec0ff */
[----:B------:R-:W-:-:S05]  /*11e0*/  IMAD R8, R8, R0, R5 ;  /* 0x0000000008087224 */ /* 0x000fca00078e0205 */
[----:B--2---:R-:W-:-:S04]  /*11f0*/  LEA R13, R8, UR4, 0x2 ;  /* 0x00000004080d7c11 */ /* 0x004fc8000f8e10ff */
[C---:B0-----:R-:W-:Y:S01]  /*1200*/  LEA R21, R0.reuse, R13, 0x2 ;  /* 0x0000000d00157211 */ /* 0x041fe200078e10ff */
[----:B------:R-:W0:Y:S01]  /*1210*/  LDS R8, [R13+0x4] ;  /* 0x000004000d087984 */ /* 0x000e220000000800 */
[----:B------:R-:W0:Y:S03]  /*1220*/  LDCU.64 UR4, c[0x3][URZ] ;  /* 0x00c00000ff0477ac */ /* 0x000e260008000a00 */
[----:B------:R-:W1:Y:S01]  /*1230*/  LDS R10, [R21] ;  /* 0x00000000150a7984 */ /* 0x000e620000000800 */
[----:B------:R-:W-:-:S03]  /*1240*/  IMAD R20, R0, 0x4, R21 ;  /* 0x0000000400147824 */ /* 0x000fc600078e0215 */
[----:B------:R-:W2:Y:S04]  /*1250*/  LDS R12, [R21+0x4] ;  /* 0x00000400150c7984 */ /* 0x000ea80000000800 */
[----:B------:R-:W4:Y:S04]  /*1260*/  LDS R20, [R20+0x4] ;  /* 0x0000040014147984 */ /* 0x000f280000000800 */
[----:B------:R-:W3:Y:S01]  /*1270*/  LDS R23, [R21+0x8] ;  /* 0x0000080015177984 */ /* 0x000ee20000000800 */
[----:B0-----:R-:W-:-:S04]  /*1280*/  FMUL R8, R8, UR4 ;  /* 0x0000000408087c20 */ /* 0x001fc80008400000 */
[----:B------:R-:W0:Y:S01]  /*1290*/  F2F.F64.F32 R14, R8 ;  /* 0x00000008000e7310 */ /* 0x000e220000201800 */
[----:B-1----:R-:W-:Y:S01]  /*12a0*/  FMUL R10, R10, UR4 ;  /* 0x000000040a0a7c20 */ /* 0x002fe20008400000 */
[----:B--2---:R-:W-:-:S06]  /*12b0*/  FMUL R22, R12, UR5 ;  /* 0x000000050c167c20 */ /* 0x004fcc0008400000 */
[----:B------:R1:W2:Y:S01]  /*12c0*/  F2F.F64.F32 R18, R10 ;  /* 0x0000000a00127310 */ /* 0x0002a20000201800 */
[----:B----4-:R-:W-:Y:S01]  /*12d0*/  FMUL R20, R20, UR8 ;  /* 0x0000000814147c20 */ /* 0x010fe20008400000 */
[----:B---3--:R-:W-:Y:S01]  /*12e0*/  FMUL R12, R23, UR8 ;  /* 0x00000008170c7c20 */ /* 0x008fe20008400000 */
[----:B0-----:R-:W-:-:S05]  /*12f0*/  DADD R14, RZ, R14 ;  /* 0x00000000ff0e7229 */ /* 0x001fca000000000e */
[----:B------:R-:W0:Y:S01]  /*1300*/  F2F.F64.F32 R16, R22 ;  /* 0x0000001600107310 */ /* 0x000e220000201800 */
[----:B-1----:R-:W-:Y:S01]  /*1310*/  IMAD.MOV.U32 R10, RZ, RZ, 0x42b40000 ;  /* 0x42b40000ff0a7424 */ /* 0x002fe200078e00ff */
[----:B--2---:R-:W-:-:S06]  /*1320*/  DADD R18, RZ, R18 ;  /* 0x00000000ff127229 */ /* 0x004fcc0000000012 */
[----:B------:R-:W1:Y:S01]  /*1330*/  F2F.F64.F32 R20, R20 ;  /* 0x0000001400147310 */ /* 0x000e620000201800 */
[----:B0-----:R-:W-:-:S07]  /*1340*/  DADD R14, R14, R16 ;  /* 0x000000000e0e7229 */ /* 0x001fce0000000010 */
[----:B------:R-:W0:Y:S01]  /*1350*/  F2F.F64.F32 R12, R12 ;  /* 0x0000000c000c7310 */ /* 0x000e220000201800 */
[----:B------:R-:W-:Y:S02]  /*1360*/  DADD R18, R18, R16 ;  /* 0x0000000012127229 */ /* 0x000fe40000000010 */
[----:B-1----:R-:W-:-:S06]  /*1370*/  DADD R14, R14, R20 ;  /* 0x000000000e0e7229 */ /* 0x002fcc0000000014 */
[----:B0-----:R-:W-:Y:S02]  /*1380*/  DADD R16, R18, R12 ;  /* 0x0000000012107229 */ /* 0x001fe4000000000c */
[----:B------:R-:W-:-:S06]  /*1390*/  DSETP.NEU.AND P0, PT, R14, RZ, PT ;  /* 0x000000ff0e00722a */ /* 0x000fcc0003f0d000 */
[----:B------:R-:W-:-:S08]  /*13a0*/  DMUL R26, R16, R16 ;  /* 0x00000010101a7228 */ /* 0x000fd00000000000 */
[----:B------:R-:W-:Y:S01]  /*13b0*/  DFMA R26, R14, R14, R26 ;  /* 0x0000000e0e1a722b */ /* 0x000fe2000000001a */
[----:B------:R-:W-:Y:S10]  /*13c0*/  @!P0 BRA `(.L_x_144) ;  /* 0x0000000800048947 */ /* 0x000ff40003800000 */
[----:B------:R-:W0:Y:S01]  /*13d0*/  MUFU.RCP64H R13, R15 ;  /* 0x0000000f000d7308 */ /* 0x000e220000001800 */
[----:B------:R-:W-:Y:S01]  /*13e0*/  MOV R12, 0x1 ;  /* 0x00000001000c7802 */ /* 0x000fe20000000f00 */
[----:B------:R-:W-:Y:S01]  /*13f0*/  BSSY.RECONVERGENT B3, `(.L_x_145) ;  /* 0x0000011000037945 */ /* 0x000fe20003800200 */
[----:B------:R-:W-:-:S04]  /*1400*/  FSETP.GEU.AND P1, PT, |R17|, 6.5827683646048100446e-37, PT ;  /* 0x036000001100780b */ /* 0x000fc80003f2e200 */
        /* <DEDUP_REMOVED lines=11> */
[----:B------:R-:W-:-:S07]  /*14c0*/  MOV R8, 0x14e0 ;  /* 0x000014e000087802 */ /* 0x000fce0000000f00 */
[----:B------:R-:W-:Y:S05]  /*14d0*/  CALL.REL.NOINC `($__internal_4_$__cuda_sm20_div_rn_f64_full) ;  /* 0x0000002000c47944 */ /* 0x000fea0003c00000 */
[----:B------:R-:W-:Y:S02]  /*14e0*/  IMAD.MOV.U32 R12, RZ, RZ, R10 ;  /* 0x000000ffff0c7224 */ /* 0x000fe400078e000a */
[----:B------:R-:W-:-:S07]  /*14f0*/  IMAD.MOV.U32 R13, RZ, RZ, R23 ;  /* 0x000000ffff0d7224 */ /* 0x000fce00078e0017 */
.L_x_146:
[----:B------:R-:W-:Y:S05]  /*1500*/  BSYNC.RECONVERGENT B3 ;  /* 0x0000000000037941 */ /* 0x000fea0003800200 */
.L_x_145:
[----:B------:R-:W-:Y:S01]  /*1510*/  DSETP.GT.AND P0, PT, |R12|, 1, PT ;  /* 0x3ff000000c00742a */ /* 0x000fe20003f04200 */
[----:B------:R-:W-:Y:S01]  /*1520*/  BSSY.RECONVERGENT B0, `(.L_x_147) ;  /* 0x000000d000007945 */ /* 0x000fe20003800200 */
[----:B------:R-:W-:-:S10]  /*1530*/  DADD R14, -RZ, |R12| ;  /* 0x00000000ff0e7229 */ /* 0x000fd4000000050c */
[----:B------:R-:W-:Y:S01]  /*1540*/  MOV R18, R14 ;  /* 0x0000000e00127202 */ /* 0x000fe20000000f00 */
        /* <DEDUP_REMOVED lines=10> */
.L_x_148:
[----:B------:R-:W-:Y:S05]  /*15f0*/  BSYNC.RECONVERGENT B0 ;  /* 0x0000000000007941 */ /* 0x000fea0003800200 */
.L_x_147:
[----:B------:R-:W-:Y:S01]  /*1600*/  DMUL R16, R18, R18 ;  /* 0x0000001212107228 */ /* 0x000fe20000000000 */
[----:B------:R-:W-:Y:S01]  /*1610*/  MOV R14, 0xdbb65b49 ;  /* 0xdbb65b49000e7802 */ /* 0x000fe20000000f00 */
[----:B------:R-:W-:Y:S01]  /*1620*/  IMAD.MOV.U32 R15, RZ, RZ, 0x3f2d3b63 ;  /* 0x3f2d3b63ff0f7424 */ /* 0x000fe200078e00ff */
[----:B------:R-:W-:Y:S01]  /*1630*/  UMOV UR4, 0x2a25ff7e ;  /* 0x2a25ff7e00047882 */ /* 0x000fe20000000000 */
[----:B------:R-:W-:Y:S01]  /*1640*/  UMOV UR5, 0x3ef53e1d ;  /* 0x3ef53e1d00057882 */ /* 0x000fe20000000000 */
[----:B------:R-:W0:Y:S01]  /*1650*/  MUFU.RCP64H R21, 3.1415920257568359375 ;  /* 0x400921fb00157908 */ /* 0x000e220000001800 */
[----:B------:R-:W-:Y:S01]  /*1660*/  IMAD.MOV.U32 R20, RZ, RZ, 0x1 ;  /* 0x00000001ff147424 */ /* 0x000fe200078e00ff */
        /* <DEDUP_REMOVED lines=55> */
[----:B------:R-:W-:Y:S01]  /*19e0*/  MOV R15, 0x400921fb ;  /* 0x400921fb000f7802 */ /* 0x000fe20000000f00 */
[----:B------:R-:W-:-:S04]  /*19f0*/  UMOV UR5, 0x3ff921fb ;  /* 0x3ff921fb00057882 */ /* 0x000fc80000000000 */
        /* <DEDUP_REMOVED lines=20> */
[----:B------:R-:W-:Y:S02]  /*1b40*/  MOV R15, 0x400921fb ;  /* 0x400921fb000f7802 */ /* 0x000fe40000000f00 */
[----:B------:R-:W-:-:S07]  /*1b50*/  MOV R8, 0x1b70 ;  /* 0x00001b7000087802 */ /* 0x000fce0000000f00 */
[----:B------:R-:W-:Y:S05]  /*1b60*/  CALL.REL.NOINC `($__internal_4_$__cuda_sm20_div_rn_f64_full) ;  /* 0x0000001c00207944 */ /* 0x000fea0003c00000 */
[----:B------:R-:W-:Y:S02]  /*1b70*/  IMAD.MOV.U32 R12, RZ, RZ, R10 ;  /* 0x000000ffff0c7224 */ /* 0x000fe400078e000a */
[----:B------:R-:W-:-:S07]  /*1b80*/  IMAD.MOV.U32 R13, RZ, RZ, R23 ;  /* 0x000000ffff0d7224 */ /* 0x000fce00078e0017 */
.L_x_150:
[----:B------:R-:W-:Y:S05]  /*1b90*/  BSYNC.RECONVERGENT B3 ;  /* 0x0000000000037941 */ /* 0x000fea0003800200 */
.L_x_149:
[----:B------:R-:W-:Y:S01]  /*1ba0*/  UMOV UR4, 0x66666666 ;  /* 0x6666666600047882 */ /* 0x000fe20000000000 */
[----:B------:R-:W-:Y:S02]  /*1bb0*/  UMOV UR5, 0x40568666 ;  /* 0x4056866600057882 */ /* 0x000fe40000000000 */
[----:B------:R-:W-:-:S06]  /*1bc0*/  DADD R12, R12, UR4 ;  /* 0x000000040c0c7e29 */ /* 0x000fcc0008000000 */
[----:B------:R0:W1:Y:S05]  /*1bd0*/  F2F.F32.F64 R10, R12 ;  /* 0x0000000c000a7310 */ /* 0x00006a0000301000 */
.L_x_144:
[----:B------:R-:W-:Y:S05]  /*1be0*/  BSYNC.RECONVERGENT B2 ;  /* 0x0000000000027941 */ /* 0x000fea0003800200 */
.L_x_143:
[----:B0-----:R-:W0:Y:S01]  /*1bf0*/  MUFU.RSQ64H R13, R27 ;  /* 0x0000001b000d7308 */ /* 0x001e220000001c00 */
[----:B------:R-:W-:Y:S01]  /*1c00*/  IADD3 R12, PT, PT, R27, -0x3500000, RZ ;  /* 0xfcb000001b0c7810 */ /* 0x000fe20007ffe0ff */
[----:B------:R-:W-:Y:S01]  /*1c10*/  IMAD.MOV.U32 R16, RZ, RZ, 0x0 ;  /* 0x00000000ff107424 */ /* 0x000fe200078e00ff */
[----:B------:R-:W-:Y:S01]  /*1c20*/  BSSY.RECONVERGENT B0, `(.L_x_151) ;  /* 0x0000014000007945 */ /* 0x000fe20003800200 */
[----:B------:R-:W-:Y:S01]  /*1c30*/  IMAD.MOV.U32 R17, RZ, RZ, 0x3fd80000 ;  /* 0x3fd80000ff117424 */ /* 0x000fe200078e00ff */
[----:B------:R-:W-:Y:S02]  /*1c40*/  ISETP.GE.U32.AND P0, PT, R12, 0x7ca00000, PT ;  /* 0x7ca000000c00780c */ /* 0x000fe40003f06070 */
        /* <DEDUP_REMOVED lines=11> */
[----:B------:R-:W-:Y:S01]  /*1d00*/  MOV R13, R19 ;  /* 0x00000013000d7202 */ /* 0x000fe20000000f00 */
[----:B------:R-:W-:Y:S01]  /*1d10*/  IMAD.MOV.U32 R14, RZ, RZ, R12 ;  /* 0x000000ffff0e7224 */ /* 0x000fe200078e000c */
[----:B------:R-:W-:Y:S01]  /*1d20*/  MOV R12, 0x1d60 ;  /* 0x00001d60000c7802 */ /* 0x000fe20000000f00 */
[----:B------:R-:W-:Y:S02]  /*1d30*/  IMAD.MOV.U32 R8, RZ, RZ, R22 ;  /* 0x000000ffff087224 */ /* 0x000fe400078e0016 */
[----:B------:R-:W-:-:S07]  /*1d40*/  IMAD.MOV.U32 R19, RZ, RZ, R15 ;  /* 0x000000ffff137224 */ /* 0x000fce00078e000f */
[----:B-1----:R-:W-:Y:S05]  /*1d50*/  CALL.REL.NOINC `($__internal_5_$__cuda_sm20_dsqrt_rn_f64_mediumpath_v1) ;  /* 0x0000002000187944 */ /* 0x002fea0003c00000 */
.L_x_152:
[----:B------:R-:W-:Y:S05]  /*1d60*/  BSYNC.RECONVERGENT B0 ;  /* 0x0000000000007941 */ /* 0x000fea0003800200 */
.L_x_151:
[----:B------:R-:W0:Y:S01]  /*1d70*/  LDCU UR4, c[0x0][0x3ac] ;  /* 0x00007580ff0477ac */ /* 0x000e220008000800 */
[----:B------:R-:W2:Y:S01]  /*1d80*/  LDC.64 R12, c[0x0][0x398] ;  /* 0x0000e600ff0c7b82 */ /* 0x000ea20000000a00 */
[----:B------:R-:W3:Y:S07]  /*1d90*/  F2F.F32.F64 R17, R16 ;  /* 0x0000001000117310 */ /* 0x000eee0000301000 */
[----:B------:R-:W4:Y:S01]  /*1da0*/  LDC.64 R14, c[0x0][0x3a0] ;  /* 0x0000e800ff0e7b82 */ /* 0x000f220000000a00 */
[----:B0-----:R-:W-:-:S05]  /*1db0*/  MOV R8, UR4 ;  /* 0x0000000400087c02 */ /* 0x001fca0008000f00 */
[----:B------:R-:W-:-:S04]  /*1dc0*/  IMAD R19, R6, R8, R3 ;  /* 0x0000000806137224 */ /* 0x000fc800078e0203 */
[----:B--2---:R-:W-:-:S05]  /*1dd0*/  IMAD.WIDE.U32 R12, R19, 0x4, R12 ;  /* 0x00000004130c7825 */ /* 0x004fca00078e000c */
[----:B---3--:R3:W-:Y:S01]  /*1de0*/  STG.E desc[UR6][R12.64], R17 ;  /* 0x000000110c007986 */ /* 0x0087e2000c101906 */
[----:B----4-:R-:W-:-:S05]  /*1df0*/  IMAD.WIDE.U32 R14, R19, 0x4, R14 ;  /* 0x00000004130e7825 */ /* 0x010fca00078e000e */
[----:B-1----:R3:W-:Y:S02]  /*1e00*/  STG.E desc[UR6][R14.64], R10 ;  /* 0x0000000a0e007986 */ /* 0x0027e4000c101906 */
.L_x_142:
[----:B------:R-:W-:Y:S05]  /*1e10*/  BSYNC.RECONVERGENT B1 ;  /* 0x0000000000017941 */ /* 0x000fea0003800200 */
.L_x_141:
[----:B------:R-:W1:Y:S01]  /*1e20*/  LDCU.64 UR4, c[0x0][0x390] ;  /* 0x00007200ff0477ac */ /* 0x000e620008000a00 */
[----:B------:R-:W-:Y:S01]  /*1e30*/  BSSY.RECONVERGENT B1, `(.L_x_153) ;  /* 0x00000ce000017945 */ /* 0x000fe20003800200 */
[----:B------:R-:W4:Y:S01]  /*1e40*/  LDCU UR8, c[0x0][0x3a8] ;  /* 0x00007500ff0877ac */ /* 0x000f220008000800 */
[----:B-1----:R-:W-:-:S04]  /*1e50*/  ISETP.GE.U32.AND P0, PT, R7, UR4, PT ;  /* 0x0000000407007c0c */ /* 0x002fc8000bf06070 */
[----:B----4-:R-:W-:-:S04]  /*1e60*/  ISETP.GE.U32.OR P0, PT, R4, UR8, P0 ;  /* 0x0000000804007c0c */ /* 0x010fc80008706470 */
[----:B------:R-:W-:-:S04]  /*1e70*/  ISETP.GE.U32.OR P0, PT, R3, R8, P0 ;  /* 0x000000080300720c */ /* 0x000fc80000706470 */
[----:B------:R-:W-:-:S13]  /*1e80*/  ISETP.GE.U32.OR P0, PT, R5, UR5, P0 ;  /* 0x0000000505007c0c */ /* 0x000fda0008706470 */
[----:B------:R-:W-:Y:S05]  /*1e90*/  @P0 BRA `(.L_x_154) ;  /* 0x0000000c001c0947 */ /* 0x000fea0003800000 */
[----:B------:R-:W1:Y:S01]  /*1ea0*/  LDS R6, [R11+0x4] ;  /* 0x000004000b067984 */ /* 0x000e620000000800 */
[C---:B--23--:R-:W-:Y:S01]  /*1eb0*/  IMAD R15, R0.reuse, 0x4, R11 ;  /* 0x00000004000f7824 */ /* 0x04cfe200078e020b */
[----:B------:R-:W1:Y:S01]  /*1ec0*/  LDCU.64 UR4, c[0x3][URZ] ;  /* 0x00c00000ff0477ac */ /* 0x000e620008000a00 */
[----:B------:R-:W-:Y:S02]  /*1ed0*/  BSSY.RECONVERGENT B2, `(.L_x_155) ;  /* 0x000009d000027945 */ /* 0x000fe40003800200 */
[----:B0-----:R-:W-:Y:S01]  /*1ee0*/  IMAD R19, R0, 0x4, R15 ;  /* 0x0000000400137824 */ /* 0x001fe200078e020f */
[----:B------:R-:W0:Y:S01]  /*1ef0*/  LDS R10, [R15] ;  /* 0x000000000f0a7984 */ /* 0x000e220000000800 */
[----:B------:R-:W2:Y:S03]  /*1f00*/  LDCU UR8, c[0x3][0x8] ;  /* 0x00c00100ff0877ac */ /* 0x000ea60008000800 */
[----:B------:R-:W3:Y:S04]  /*1f10*/  LDS R14, [R15+0x4] ;  /* 0x000004000f0e7984 */ /* 0x000ee80000000800 */
[----:B------:R-:W2:Y:S04]  /*1f20*/  LDS R19, [R19+0x4] ;  /* 0x0000040013137984 */ /* 0x000ea80000000800 */
[----:B------:R-:W4:Y:S01]  /*1f30*/  LDS R16, [R15+0x8] ;  /* 0x000008000f107984 */ /* 0x000f220000000800 */
[----:B-1----:R-:W-:-:S04]  /*1f40*/  FMUL R8, R6, UR4 ;  /* 0x0000000406087c20 */ /* 0x002fc80008400000 */
[----:B------:R-:W1:Y:S01]  /*1f50*/  F2F.F64.F32 R6, R8 ;  /* 0x0000000800067310 */ /* 0x000e620000201800 */
[----:B0-----:R-:W-:Y:S01]  /*1f60*/  FMUL R18, R10, UR4 ;  /* 0x000000040a127c20 */ /* 0x001fe20008400000 */
[----:B---3--:R-:W-:-:S06]  /*1f70*/  FMUL R10, R14, UR5 ;  /* 0x000000050e0a7c20 */ /* 0x008fcc0008400000 */
[----:B------:R-:W0:Y:S01]  /*1f80*/  F2F.F64.F32 R12, R18 ;  /* 0x00000012000c7310 */ /* 0x000e220000201800 */
[----:B--2---:R-:W-:Y:S01]  /*1f90*/  FMUL R19, R19, UR8 ;  /* 0x0000000813137c20 */ /* 0x004fe20008400000 */
[----:B----4-:R-:W-:Y:S01]  /*1fa0*/  FMUL R20, R16, UR8 ;  /* 0x0000000810147c20 */ /* 0x010fe20008400000 */
[----:B-1----:R-:W-:-:S05]  /*1fb0*/  DADD R6, RZ, R6 ;  /* 0x00000000ff067229 */ /* 0x002fca0000000006 */
[----:B------:R-:W1:Y:S01]  /*1fc0*/  F2F.F64.F32 R10, R10 ;  /* 0x0000000a000a7310 */ /* 0x000e620000201800 */
[----:B0-----:R-:W-:-:S07]  /*1fd0*/  DADD R12, RZ, R12 ;  /* 0x00000000ff0c7229 */ /* 0x001fce000000000c */
[----:B------:R-:W0:Y:S01]  /*1fe0*/  F2F.F64.F32 R14, R19 ;  /* 0x00000013000e7310 */ /* 0x000e220000201800 */
[----:B-1----:R-:W-:-:S07]  /*1ff0*/  DADD R6, R6, R10 ;  /* 0x0000000006067229 */ /* 0x002fce000000000a */
[----:B------:R-:W1:Y:S01]  /*2000*/  F2F.F64.F32 R16, R20 ;  /* 0x0000001400107310 */ /* 0x000e620000201800 */
[----:B------:R-:W-:Y:S01]  /*2010*/  DADD R12, R12, R10 ;  /* 0x000000000c0c7229 */ /* 0x000fe2000000000a */
[----:B------:R-:W-:Y:S01]  /*2020*/  MOV R10, 0x42b40000 ;  /* 0x42b40000000a7802 */ /* 0x000fe20000000f00 */
[----:B0-----:R-:W-:-:S06]  /*2030*/  DADD R14, R6, R14 ;  /* 0x00000000060e7229 */ /* 0x001fcc000000000e */
[----:B-1----:R-:W-:Y:S02]  /*2040*/  DADD R16, R12, R16 ;  /* 0x000000000c107229 */ /* 0x002fe40000000010 */
[----:B------:R-:W-:-:S06]  /*2050*/  DSETP.NEU.AND P0, PT, R14, RZ, PT ;  /* 0x000000ff0e00722a */ /* 0x000fcc0003f0d000 */
[----:B------:R-:W-:-:S08]  /*2060*/  DMUL R6, R16, R16 ;  /* 0x0000001010067228 */ /* 0x000fd00000000000 */
[----:B------:R-:W-:Y:S01]  /*2070*/  DFMA R6, R14, R14, R6 ;  /* 0x0000000e0e06722b */ /* 0x000fe20000000006 */
[----:B------:R-:W-:Y:S10]  /*2080*/  @!P0 BRA `(.L_x_156) ;  /* 0x0000000800048947 */ /* 0x000ff40003800000 */
        /* <DEDUP_REMOVED lines=17> */
[----:B------:R-:W-:-:S07]  /*21a0*/  IMAD.MOV.U32 R11, RZ, RZ, R23 ;  /* 0x000000ffff0b7224 */ /* 0x000fce00078e0017 */
.L_x_158:
[----:B------:R-:W-:Y:S05]  /*21b0*/  BSYNC.RECONVERGENT B3 ;  /* 0x0000000000037941 */ /* 0x000fea0003800200 */
.L_x_157:
        /* <DEDUP_REMOVED lines=14> */
.L_x_160:
[----:B------:R-:W-:Y:S05]  /*22a0*/  BSYNC.RECONVERGENT B0 ;  /* 0x0000000000007941 */ /* 0x000fea0003800200 */
.L_x_159:
        /* <DEDUP_REMOVED lines=83> */
[----:B------:R-:W-:Y:S01]  /*27e0*/  IMAD.MOV.U32 R16, RZ, RZ, R12 ;  /* 0x000000ffff107224 */ /* 0x000fe200078e000c */
[----:B------:R-:W-:Y:S01]  /*27f0*/  MOV R17, R13 ;  /* 0x0000000d00117202 */ /* 0x000fe20000000f00 */
[----:B------:R-:W-:Y:S01]  /*2800*/  IMAD.MOV.U32 R14, RZ, RZ, 0x53c8d4f1 ;  /* 0x53c8d4f1ff0e7424 */ /* 0x000fe200078e00ff */
[----:B------:R-:W-:Y:S01]  /*2810*/  MOV R8, 0x2840 ;  /* 0x0000284000087802 */ /* 0x000fe20000000f00 */
[----:B------:R-:W-:-:S07]  /*2820*/  IMAD.MOV.U32 R15, RZ, RZ, 0x400921fb ;  /* 0x400921fbff0f7424 */ /* 0x000fce00078e00ff */
[----:B------:R-:W-:Y:S05]  /*2830*/  CALL.REL.NOINC `($__internal_4_$__cuda_sm20_div_rn_f64_full) ;  /* 0x0000000c00ec7944 */ /* 0x000fea0003c00000 */
[----:B------:R-:W-:-:S07]  /*2840*/  MOV R11, R23 ;  /* 0x00000017000b7202 */ /* 0x000fce0000000f00 */
.L_x_162:
[----:B------:R-:W-:Y:S05]  /*2850*/  BSYNC.RECONVERGENT B3 ;  /* 0x0000000000037941 */ /* 0x000fea0003800200 */
.L_x_161:
[----:B------:R-:W-:Y:S01]  /*2860*/  UMOV UR4, 0x66666666 ;  /* 0x6666666600047882 */ /* 0x000fe20000000000 */
[----:B------:R-:W-:Y:S02]  /*2870*/  UMOV UR5, 0x40568666 ;  /* 0x4056866600057882 */ /* 0x000fe40000000000 */
[----:B------:R-:W-:-:S10]  /*2880*/  DADD R10, R10, UR4 ;  /* 0x000000040a0a7e29 */ /* 0x000fd40008000000 */
[----:B------:R0:W1:Y:S02]  /*2890*/  F2F.F32.F64 R10, R10 ;  /* 0x0000000a000a7310 */ /* 0x0000640000301000 */
.L_x_156:
[----:B------:R-:W-:Y:S05]  /*28a0*/  BSYNC.RECONVERGENT B2 ;  /* 0x0000000000027941 */ /* 0x000fea0003800200 */
.L_x_155:
[----:B------:R-:W2:Y:S01]  /*28b0*/  MUFU.RSQ64H R13, R7 ;  /* 0x00000007000d7308 */ /* 0x000ea20000001c00 */
[----:B------:R-:W-:Y:S01]  /*28c0*/  VIADD R12, R7, 0xfcb00000 ;  /* 0xfcb00000070c7836 */ /* 0x000fe20000000000 */
[----:B------:R-:W-:Y:S01]  /*28d0*/  MOV R17, 0x3fd80000 ;  /* 0x3fd8000000117802 */ /* 0x000fe20000000f00 */
[----:B------:R-:W-:Y:S01]  /*28e0*/  IMAD.MOV.U32 R16, RZ, RZ, 0x0 ;  /* 0x00000000ff107424 */ /* 0x000fe200078e00ff */
[----:B------:R-:W-:Y:S02]  /*28f0*/  BSSY.RECONVERGENT B0, `(.L_x_163) ;  /* 0x0000017000007945 */ /* 0x000fe40003800200 */
[----:B------:R-:W-:Y:S01]  /*2900*/  ISETP.GE.U32.AND P0, PT, R12, 0x7ca00000, PT ;  /* 0x7ca000000c00780c */ /* 0x000fe20003f06070 */
[----:B--2---:R-:W-:-:S08]  /*2910*/  DMUL R14, R12, R12 ;  /* 0x0000000c0c0e7228 */ /* 0x004fd00000000000 */
[----:B------:R-:W-:-:S08]  /*2920*/  DFMA R14, R6, -R14, 1 ;  /* 0x3ff00000060e742b */ /* 0x000fd0000000080e */
[----:B------:R-:W-:Y:S02]  /*2930*/  DFMA R16, R14, R16, 0.5 ;  /* 0x3fe000000e10742b */ /* 0x000fe40000000010 */
[----:B------:R-:W-:-:S08]  /*2940*/  DMUL R14, R12, R14 ;  /* 0x0000000e0c0e7228 */ /* 0x000fd00000000000 */
[----:B------:R-:W-:-:S08]  /*2950*/  DFMA R16, R16, R14, R12 ;  /* 0x0000000e1010722b */ /* 0x000fd0000000000c */
[----:B------:R-:W-:Y:S02]  /*2960*/  DMUL R20, R6, R16 ;  /* 0x0000001006147228 */ /* 0x000fe40000000000 */
[----:B------:R-:W-:Y:S02]  /*2970*/  VIADD R15, R17, 0xfff00000 ;  /* 0xfff00000110f7836 */ /* 0x000fe40000000000 */
[----:B------:R-:W-:-:S04]  /*2980*/  IMAD.MOV.U32 R14, RZ, RZ, R16 ;  /* 0x000000ffff0e7224 */ /* 0x000fc800078e0010 */
[----:B------:R-:W-:-:S08]  /*2990*/  DFMA R18, R20, -R20, R6 ;  /* 0x800000141412722b */ /* 0x000fd00000000006 */
[----:B------:R-:W-:Y:S01]  /*29a0*/  DFMA R22, R18, R14, R20 ;  /* 0x0000000e1216722b */ /* 0x000fe20000000014 */
[----:B------:R-:W-:Y:S10]  /*29b0*/  @!P0 BRA `(.L_x_164) ;  /* 0x0000000000288947 */ /* 0x000ff40003800000 */
[----:B------:R-:W-:Y:S01]  /*29c0*/  MOV R13, R19 ;  /* 0x00000013000d7202 */ /* 0x000fe20000000f00 */
[----:B------:R-:W-:Y:S01]  /*29d0*/  IMAD.MOV.U32 R14, RZ, RZ, R12 ;  /* 0x000000ffff0e7224 */ /* 0x000fe200078e000c */
[----:B------:R-:W-:Y:S01]  /*29e0*/  MOV R8, R16 ;  /* 0x0000001000087202 */ /* 0x000fe20000000f00 */
[----:B------:R-:W-:Y:S01]  /*29f0*/  IMAD.MOV.U32 R26, RZ, RZ, R6 ;  /* 0x000000ffff1a7224 */ /* 0x000fe200078e0006 */
[----:B------:R-:W-:Y:S01]  /*2a00*/  MOV R12, 0x2a40 ;  /* 0x00002a40000c7802 */ /* 0x000fe20000000f00 */
[----:B------:R-:W-:Y:S02]  /*2a10*/  IMAD.MOV.U32 R27, RZ, RZ, R7 ;  /* 0x000000ffff1b7224 */ /* 0x000fe400078e0007 */
[----:B------:R-:W-:-:S07]  /*2a20*/  IMAD.MOV.U32 R19, RZ, RZ, R15 ;  /* 0x000000ffff137224 */ /* 0x000fce00078e000f */
[----:B01----:R-:W-:Y:S05]  /*2a30*/  CALL.REL.NOINC `($__internal_5_$__cuda_sm20_dsqrt_rn_f64_mediumpath_v1) ;  /* 0x0000001000e07944 */ /* 0x003fea0003c00000 */
[----:B------:R-:W-:Y:S01]  /*2a40*/  MOV R22, R16 ;  /* 0x0000001000167202 */ /* 0x000fe20000000f00 */
[----:B------:R-:W-:-:S07]  /*2a50*/  IMAD.MOV.U32 R23, RZ, RZ, R17 ;  /* 0x000000ffff177224 */ /* 0x000fce00078e0011 */
.L_x_164:
[----:B------:R-:W-:Y:S05]  /*2a60*/  BSYNC.RECONVERGENT B0 ;  /* 0x0000000000007941 */ /* 0x000fea0003800200 */
.L_x_163:
[----:B------:R-:W2:Y:S01]  /*2a70*/  LDCU UR4, c[0x0][0x3ac] ;  /* 0x00007580ff0477ac */ /* 0x000ea20008000800 */
[----:B------:R-:W3:Y:S01]  /*2a80*/  LDC.64 R6, c[0x0][0x398] ;  /* 0x0000e600ff067b82 */ /* 0x000ee20000000a00 */
[----:B------:R-:W4:Y:S07]  /*2a90*/  F2F.F32.F64 R23, R22 ;  /* 0x0000001600177310 */ /* 0x000f2e0000301000 */
[----:B------:R-:W5:Y:S01]  /*2aa0*/  LDC.64 R12, c[0x0][0x3a0] ;  /* 0x0000e800ff0c7b82 */ /* 0x000f620000000a00 */
[----:B--2---:R-:W-:-:S04]  /*2ab0*/  IMAD.U32 R8, RZ, RZ, UR4 ;  /* 0x00000004ff087e24 */ /* 0x004fc8000f8e00ff */
[----:B0-----:R-:W-:-:S04]  /*2ac0*/  IMAD R11, R4, R8, R3 ;  /* 0x00000008040b7224 */ /* 0x001fc800078e0203 */
[----:B---3--:R-:W-:-:S05]  /*2ad0*/  IMAD.WIDE.U32 R6, R11, 0x4, R6 ;  /* 0x000000040b067825 */ /* 0x008fca00078e0006 */
[----:B----4-:R4:W-:Y:S01]  /*2ae0*/  STG.E desc[UR6][R6.64], R23 ;  /* 0x0000001706007986 */ /* 0x0109e2000c101906 */
[----:B-----5:R-:W-:-:S05]  /*2af0*/  IMAD.WIDE.U32 R12, R11, 0x4, R12 ;  /* 0x000000040b0c7825 */ /* 0x020fca00078e000c */
[----:B-1----:R4:W-:Y:S02]  /*2b00*/  STG.E desc[UR6][R12.64], R10 ;  /* 0x0000000a0c007986 */ /* 0x0029e4000c101906 */
.L_x_154:
[----:B------:R-:W-:Y:S05]  /*2b10*/  BSYNC.RECONVERGENT B1 ;  /* 0x0000000000017941 */ /* 0x000fea0003800200 */
.L_x_153:
[----:B------:R-:W1:Y:S01]  /*2b20*/  LDCU.64 UR4, c[0x0][0x390] ;  /* 0x00007200ff0477ac */ /* 0x000e620008000a00 */
[----:B------:R-:W5:Y:S01]  /*2b30*/  LDCU UR8, c[0x0][0x3a8] ;  /* 0x00007500ff0877ac */ /* 0x000f620008000800 */
[----:B-1----:R-:W-:-:S04]  /*2b40*/  ISETP.GE.U32.AND P0, PT, R9, UR4, PT ;  /* 0x0000000409007c0c */ /* 0x002fc8000bf06070 */
[----:B-----5:R-:W-:-:S04]  /*2b50*/  ISETP.GE.U32.OR P0, PT, R2, UR8, P0 ;  /* 0x0000000802007c0c */ /* 0x020fc80008706470 */
[----:B------:R-:W-:-:S04]  /*2b60*/  ISETP.GE.U32.OR P0, PT, R3, R8, P0 ;  /* 0x000000080300720c */ /* 0x000fc80000706470 */
[----:B------:R-:W-:-:S13]  /*2b70*/  ISETP.GE.U32.OR P0, PT, R5, UR5, P0 ;  /* 0x0000000505007c0c */ /* 0x000fda0008706470 */
[----:B------:R-:W-:Y:S05]  /*2b80*/  @P0 EXIT ;  /* 0x000000000000094d */ /* 0x000fea0003800000 */
[----:B------:R-:W1:Y:S01]  /*2b90*/  LDS R4, [R29+0x4] ;  /* 0x000004001d047984 */ /* 0x000e620000000800 */
[C---:B0-----:R-:W-:Y:S01]  /*2ba0*/  LEA R11, R0.reuse, R29, 0x2 ;  /* 0x0000001d000b7211 */ /* 0x041fe200078e10ff */
[----:B------:R-:W1:Y:S01]  /*2bb0*/  LDCU.64 UR4, c[0x3][URZ] ;  /* 0x00c00000ff0477ac */ /* 0x000e620008000a00 */
[----:B------:R-:W-:Y:S03]  /*2bc0*/  BSSY.RECONVERGENT B1, `(.L_x_165) ;  /* 0x000009d000017945 */ /* 0x000fe60003800200 */
[----:B----4-:R-:W0:Y:S01]  /*2bd0*/  LDS R6, [R11] ;  /* 0x000000000b067984 */ /* 0x010e220000000800 */
[----:B--23--:R-:W-:Y:S01]  /*2be0*/  IMAD R12, R0, 0x4, R11 ;  /* 0x00000004000c7824 */ /* 0x00cfe200078e020b */
[----:B------:R-:W2:Y:S02]  /*2bf0*/  LDCU UR8, c[0x3][0x8] ;  /* 0x00c00100ff0877ac */ /* 0x000ea40008000800 */
[----:B------:R-:W3:Y:S04]  /*2c00*/  LDS R8, [R11+0x4] ;  /* 0x000004000b087984 */ /* 0x000ee80000000800 */
[----:B------:R-:W2:Y:S04]  /*2c10*/  LDS R12, [R12+0x4] ;  /* 0x000004000c0c7984 */ /* 0x000ea80000000800 */
[----:B------:R-:W4:Y:S01]  /*2c20*/  LDS R13, [R11+0x8] ;  /* 0x000008000b0d7984 */ /* 0x000f220000000800 */
[----:B-1----:R-:W-:-:S04]  /*2c30*/  FMUL R0, R4, UR4 ;  /* 0x0000000404007c20 */ /* 0x002fc80008400000 */
[----:B------:R1:W5:Y:S01]  /*2c40*/  F2F.F64.F32 R4, R0 ;  /* 0x0000000000047310 */ /* 0x0003620000201800 */
[----:B0-----:R-:W-:Y:S01]  /*2c50*/  FMUL R10, R6, UR4 ;  /* 0x00000004060a7c20 */ /* 0x001fe20008400000 */
[----:B---3--:R-:W-:-:S06]  /*2c60*/  FMUL R8, R8, UR5 ;  /* 0x0000000508087c20 */ /* 0x008fcc0008400000 */
[----:B------:R-:W0:Y:S01]  /*2c70*/  F2F.F64.F32 R6, R10 ;  /* 0x0000000a00067310 */ /* 0x000e220000201800 */
[----:B-1----:R-:W-:Y:S02]  /*2c80*/  IMAD.MOV.U32 R0, RZ, RZ, 0x42b40000 ;  /* 0x42b40000ff007424 */ /* 0x002fe400078e00ff */
[----:B--2---:R-:W-:Y:S01]  /*2c90*/  FMUL R12, R12, UR8 ;  /* 0x000000080c0c7c20 */ /* 0x004fe20008400000 */
[----:B----4-:R-:W-:Y:S01]  /*2ca0*/  FMUL R13, R13, UR8 ;  /* 0x000000080d0d7c20 */ /* 0x010fe20008400000 */
[----:B-----5:R-:W-:-:S03]  /*2cb0*/  DADD R4, RZ, R4 ;  /* 0x00000000ff047229 */ /* 0x020fc60000000004 */
[----:B------:R-:W1:Y:S01]  /*2cc0*/  F2F.F64.F32 R8, R8 ;  /* 0x0000000800087310 */ /* 0x000e620000201800 */
[----:B0-----:R-:W-:-:S07]  /*2cd0*/  DADD R6, RZ, R6 ;  /* 0x00000000ff067229 */ /* 0x001fce0000000006 */
[----:B------:R-:W0:Y:S01]  /*2ce0*/  F2F.F64.F32 R14, R12 ;  /* 0x0000000c000e7310 */ /* 0x000e220000201800 */
[----:B-1----:R-:W-:-:S07]  /*2cf0*/  DADD R4, R4, R8 ;  /* 0x0000000004047229 */ /* 0x002fce0000000008 */
[----:B------:R-:W1:Y:S01]  /*2d00*/  F2F.F64.F32 R16, R13 ;  /* 0x0000000d00107310 */ /* 0x000e620000201800 */
[----:B------:R-:W-:Y:S02]  /*2d10*/  DADD R6, R6, R8 ;  /* 0x0000000006067229 */ /* 0x000fe40000000008 */
[----:B0-----:R-:W-:-:S06]  /*2d20*/  DADD R14, R4, R14 ;  /* 0x00000000040e7229 */ /* 0x001fcc000000000e */
[----:B-1----:R-:W-:Y:S02]  /*2d30*/  DADD R16, R6, R16 ;  /* 0x0000000006107229 */ /* 0x002fe40000000010 */
        /* <DEDUP_REMOVED lines=23> */
.L_x_168:
[----:B------:R-:W-:Y:S05]  /*2eb0*/  BSYNC.RECONVERGENT B2 ;  /* 0x0000000000027941 */ /* 0x000fea0003800200 */
.L_x_167:
        /* <DEDUP_REMOVED lines=14> */
.L_x_170:
[----:B------:R-:W-:Y:S05]  /*2fa0*/  BSYNC.RECONVERGENT B0 ;  /* 0x0000000000007941 */ /* 0x000fea0003800200 */
.L_x_169:
        /* <DEDUP_REMOVED lines=89> */
.L_x_172:
[----:B------:R-:W-:Y:S05]  /*3540*/  BSYNC.RECONVERGENT B2 ;  /* 0x0000000000027941 */ /* 0x000fea0003800200 */
.L_x_171:
[----:B------:R-:W-:Y:S01]  /*3550*/  UMOV UR4, 0x66666666 ;  /* 0x6666666600047882 */ /* 0x000fe20000000000 */
[----:B------:R-:W-:Y:S02]  /*3560*/  UMOV UR5, 0x40568666 ;  /* 0x4056866600057882 */ /* 0x000fe40000000000 */
[----:B------:R-:W-:-:S06]  /*3570*/  DADD R6, R6, UR4 ;  /* 0x0000000406067e29 */ /* 0x000fcc0008000000 */
[----:B------:R0:W1:Y:S05]  /*3580*/  F2F.F32.F64 R0, R6 ;  /* 0x0000000600007310 */ /* 0x00006a0000301000 */
.L_x_166:
[----:B------:R-:W-:Y:S05]  /*3590*/  BSYNC.RECONVERGENT B1 ;  /* 0x0000000000017941 */ /* 0x000fea0003800200 */
.L_x_165:
        /* <DEDUP_REMOVED lines=20> */
[----:B------:R-:W-:Y:S01]  /*36e0*/  MOV R19, R15 ;  /* 0x0000000f00137202 */ /* 0x000fe20000000f00 */
[----:B------:R-:W-:Y:S01]  /*36f0*/  IMAD.MOV.U32 R14, RZ, RZ, R6 ;  /* 0x000000ffff0e7224 */ /* 0x000fe200078e0006 */
[----:B------:R-:W-:-:S07]  /*3700*/  MOV R12, 0x3720 ;  /* 0x00003720000c7802 */ /* 0x000fce0000000f00 */
[----:B-1----:R-:W-:Y:S05]  /*3710*/  CALL.REL.NOINC `($__internal_5_$__cuda_sm20_dsqrt_rn_f64_mediumpath_v1) ;  /* 0x0000000400a87944 */ /* 0x002fea0003c00000 */
[----:B------:R-:W-:Y:S02]  /*3720*/  IMAD.MOV.U32 R10, RZ, RZ, R16 ;  /* 0x000000ffff0a7224 */ /* 0x000fe400078e0010 */
[----:B------:R-:W-:-:S07]  /*3730*/  IMAD.MOV.U32 R11, RZ, RZ, R17 ;  /* 0x000000ffff0b7224 */ /* 0x000fce00078e0011 */
.L_x_174:
[----:B------:R-:W-:Y:S05]  /*3740*/  BSYNC.RECONVERGENT B0 ;  /* 0x0000000000007941 */ /* 0x000fea0003800200 */
.L_x_173:
[----:B------:R-:W0:Y:S01]  /*3750*/  LDC.64 R4, c[0x0][0x398] ;  /* 0x0000e600ff047b82 */ /* 0x000e220000000a00 */
[----:B------:R-:W2:Y:S01]  /*3760*/  LDCU UR4, c[0x0][0x3ac] ;  /* 0x00007580ff0477ac */ /* 0x000ea20008000800 */
[----:B------:R-:W3:Y:S06]  /*3770*/  F2F.F32.F64 R11, R10 ;  /* 0x0000000a000b7310 */ /* 0x000eec0000301000 */
[----:B------:R-:W4:Y:S01]  /*3780*/  LDC.64 R6, c[0x0][0x3a0] ;  /* 0x0000e800ff067b82 */ /* 0x000f220000000a00 */
[----:B--2---:R-:W-:-:S04]  /*3790*/  IMAD R9, R2, UR4, R3 ;  /* 0x0000000402097c24 */ /* 0x004fc8000f8e0203 */
[----:B0-----:R-:W-:-:S05]  /*37a0*/  IMAD.WIDE.U32 R2, R9, 0x4, R4 ;  /* 0x0000000409027825 */ /* 0x001fca00078e0004 */
[----:B---3--:R-:W-:Y:S01]  /*37b0*/  STG.E desc[UR6][R2.64], R11 ;  /* 0x0000000b02007986 */ /* 0x008fe2000c101906 */
[----:B----4-:R-:W-:-:S05]  /*37c0*/  IMAD.WIDE.U32 R4, R9, 0x4, R6 ;  /* 0x0000000409047825 */ /* 0x010fca00078e0006 */
[----:B-1----:R-:W-:Y:S01]  /*37d0*/  STG.E desc[UR6][R4.64], R0 ;  /* 0x0000000004007986 */ /* 0x002fe2000c101906 */
[----:B------:R-:W-:Y:S05]  /*37e0*/  EXIT ;  /* 0x000000000000794d */ /* 0x000fea0003800000 */
        .weak           $__internal_4_$__cuda_sm20_div_rn_f64_full
        .type           $__internal_4_$__cuda_sm20_div_rn_f64_full,@function
        .size           $__internal_4_$__cuda_sm20_div_rn_f64_full,($__internal_5_$__cuda_sm20_dsqrt_rn_f64_mediumpath_v1 - $__internal_4_$__cuda_sm20_div_rn_f64_full)
$__internal_4_$__cuda_sm20_div_rn_f64_full:
[C---:B------:R-:W-:Y:S01]  /*37f0*/  FSETP.GEU.AND P0, PT, |R15|.reuse, 1.469367938527859385e-39, PT ;  /* 0x001000000f00780b */ /* 0x040fe20003f0e200 */
[----:B------:R-:W-:Y:S01]  /*3800*/  IMAD.MOV.U32 R18, RZ, RZ, 0x1 ;  /* 0x00000001ff127424 */ /* 0x000fe200078e00ff */
[----:B------:R-:W-:Y:S01]  /*3810*/  LOP3.LUT R12, R15, 0x800fffff, RZ, 0xc0, !PT ;  /* 0x800fffff0f0c7812 */ /* 0x000fe200078ec0ff */
[----:B------:R-:W-:Y:S01]  /*3820*/  IMAD.MOV.U32 R28, RZ, RZ, 0x1ca00000 ;  /* 0x1ca00000ff1c7424 */ /* 0x000fe200078e00ff */
[C---:B------:R-:W-:Y:S01]  /*3830*/  FSETP.GEU.AND P2, PT, |R17|.reuse, 1.469367938527859385e-39, PT ;  /* 0x001000001100780b */ /* 0x040fe20003f4e200 */
[----:B------:R-:W-:Y:S01]  /*3840*/  BSSY.RECONVERGENT B0, `(.L_x_175) ;  /* 0x0000052000007945 */ /* 0x000fe20003800200 */
[----:B------:R-:W-:Y:S02]  /*3850*/  LOP3.LUT R13, R12, 0x3ff00000, RZ, 0xfc, !PT ;  /* 0x3ff000000c0d7812 */ /* 0x000fe400078efcff */
[----:B------:R-:W-:Y:S02]  /*3860*/  MOV R12, R14 ;  /* 0x0000000e000c7202 */ /* 0x000fe40000000f00 */
[----:B------:R-:W-:-:S02]  /*3870*/  LOP3.LUT R10, R17, 0x7ff00000, RZ, 0xc0, !PT ;  /* 0x7ff00000110a7812 */ /* 0x000fc400078ec0ff */
[C---:B------:R-:W-:Y:S01]  /*3880*/  LOP3.LUT R31, R15.reuse, 0x7ff00000, RZ, 0xc0, !PT ;  /* 0x7ff000000f1f7812 */ /* 0x040fe200078ec0ff */
[----:B------:R-:W-:Y:S02]  /*3890*/  @!P0 DMUL R12, R14, 8.98846567431157953865e+307 ;  /* 0x7fe000000e0c8828 */ /* 0x000fe40000000000 */
[----:B------:R-:W-:Y:S01]  /*38a0*/  IMAD.MOV.U32 R33, RZ, RZ, R10 ;  /* 0x000000ffff217224 */ /* 0x000fe200078e000a */
[C---:B------:R-:W-:Y:S01]  /*38b0*/  ISETP.GE.U32.AND P1, PT, R10.reuse, R31, PT ;  /* 0x0000001f0a00720c */ /* 0x040fe20003f26070 */
[----:B------:R-:W-:Y:S01]  /*38c0*/  @!P2 IMAD.MOV.U32 R22, RZ, RZ, RZ ;  /* 0x000000ffff16a224 */ /* 0x000fe200078e00ff */
[----:B------:R-:W-:Y:S01]  /*38d0*/  @!P2 LOP3.LUT R23, R15, 0x7ff00000, RZ, 0xc0, !PT ;  /* 0x7ff000000f17a812 */ /* 0x000fe200078ec0ff */
[----:B------:R-:W0:Y:S03]  /*38e0*/  MUFU.RCP64H R19, R13 ;  /* 0x0000000d00137308 */ /* 0x000e260000001800 */
[----:B------:R-:W-:-:S02]  /*38f0*/  @!P2 ISETP.GE.U32.AND P3, PT, R10, R23, PT ;  /* 0x000000170a00a20c */ /* 0x000fc40003f66070 */
[----:B------:R-:W-:Y:S02]  /*3900*/  @!P0 LOP3.LUT R31, R13, 0x7ff00000, RZ, 0xc0, !PT ;  /* 0x7ff000000d1f8812 */ /* 0x000fe400078ec0ff */
[----:B------:R-:W-:-:S03]  /*3910*/  @!P2 SEL R23, R28, 0x63400000, !P3 ;  /* 0x634000001c17a807 */ /* 0x000fc60005800000 */
[----:B------:R-:W-:Y:S01]  /*3920*/  VIADD R34, R31, 0xffffffff ;  /* 0xffffffff1f227836 */ /* 0x000fe20000000000 */
[----:B------:R-:W-:-:S04]  /*3930*/  @!P2 LOP3.LUT R23, R23, 0x80000000, R17, 0xf8, !PT ;  /* 0x800000001717a812 */ /* 0x000fc800078ef811 */
[----:B------:R-:W-:Y:S01]  /*3940*/  @!P2 LOP3.LUT R23, R23, 0x100000, RZ, 0xfc, !PT ;  /* 0x001000001717a812 */ /* 0x000fe200078efcff */
[----:B0-----:R-:W-:-:S08]  /*3950*/  DFMA R20, R18, -R12, 1 ;  /* 0x3ff000001214742b */ /* 0x001fd0000000080c */
[----:B------:R-:W-:-:S08]  /*3960*/  DFMA R20, R20, R20, R20 ;  /* 0x000000141414722b */ /* 0x000fd00000000014 */
[----:B------:R-:W-:Y:S01]  /*3970*/  DFMA R20, R18, R20, R18 ;  /* 0x000000141214722b */ /* 0x000fe20000000012 */
[----:B------:R-:W-:Y:S02]  /*3980*/  SEL R19, R28, 0x63400000, !P1 ;  /* 0x634000001c137807 */ /* 0x000fe40004800000 */
[----:B------:R-:W-:Y:S02]  /*3990*/  MOV R18, R16 ;  /* 0x0000001000127202 */ /* 0x000fe40000000f00 */
[----:B------:R-:W-:-:S03]  /*39a0*/  LOP3.LUT R19, R19, 0x800fffff, R17, 0xf8, !PT ;  /* 0x800fffff13137812 */ /* 0x000fc600078ef811 */
[----:B------:R-:W-:-:S03]  /*39b0*/  DFMA R24, R20, -R12, 1 ;  /* 0x3ff000001418742b */ /* 0x000fc6000000080c */
[----:B------:R-:W-:-:S05]  /*39c0*/  @!P2 DFMA R18, R18, 2, -R22 ;  /* 0x400000001212a82b */ /* 0x000fca0000000816 */
[----:B------:R-:W-:-:S05]  /*39d0*/  DFMA R24, R20, R24, R20 ;  /* 0x000000181418722b */ /* 0x000fca0000000014 */
[----:B------:R-:W-:-:S03]  /*39e0*/  @!P2 LOP3.LUT R33, R19, 0x7ff00000, RZ, 0xc0, !PT ;  /* 0x7ff000001321a812 */ /* 0x000fc600078ec0ff */
[----:B------:R-:W-:Y:S01]  /*39f0*/  DMUL R20, R24, R18 ;  /* 0x0000001218147228 */ /* 0x000fe20000000000 */
[----:B------:R-:W-:-:S04]  /*3a00*/  IADD3 R22, PT, PT, R33, -0x1, RZ ;  /* 0xffffffff21167810 */ /* 0x000fc80007ffe0ff */
[----:B------:R-:W-:-:S03]  /*3a10*/  ISETP.GT.U32.AND P0, PT, R22, 0x7feffffe, PT ;  /* 0x7feffffe1600780c */ /* 0x000fc60003f04070 */
[----:B------:R-:W-:Y:S01]  /*3a20*/  DFMA R22, R20, -R12, R18 ;  /* 0x8000000c1416722b */ /* 0x000fe20000000012 */
[----:B------:R-:W-:-:S07]  /*3a30*/  ISETP.GT.U32.OR P0, PT, R34, 0x7feffffe, P0 ;  /* 0x7feffffe2200780c */ /* 0x000fce0000704470 */
[----:B------:R-:W-:-:S06]  /*3a40*/  DFMA R22, R24, R22, R20 ;  /* 0x000000161816722b */ /* 0x000fcc0000000014 */
[----:B------:R-:W-:Y:S05]  /*3a50*/  @P0 BRA `(.L_x_176) ;  /* 0x00000000006c0947 */ /* 0x000fea0003800000 */
[----:B------:R-:W-:-:S04]  /*3a60*/  LOP3.LUT R17, R15, 0x7ff00000, RZ, 0xc0, !PT ;  /* 0x7ff000000f117812 */ /* 0x000fc800078ec0ff */
[CC--:B------:R-:W-:Y:S02]  /*3a70*/  VIADDMNMX R16, R10.reuse, -R17.reuse, 0xb9600000, !PT ;  /* 0xb96000000a107446 */ /* 0x0c0fe40007800911 */
[----:B------:R-:W-:Y:S02]  /*3a80*/  ISETP.GE.U32.AND P0, PT, R10, R17, PT ;  /* 0x000000110a00720c */ /* 0x000fe40003f06070 */
[----:B------:R-:W-:Y:S01]  /*3a90*/  VIMNMX R10, PT, PT, R16, 0x46a00000, PT ;  /* 0x46a00000100a7848 */ /* 0x000fe20003fe0100 */
[----:B------:R-:W-:Y:S01]  /*3aa0*/  IMAD.MOV.U32 R16, RZ, RZ, RZ ;  /* 0x000000ffff107224 */ /* 0x000fe200078e00ff */
[----:B------:R-:W-:-:S05]  /*3ab0*/  SEL R17, R28, 0x63400000, !P0 ;  /* 0x634000001c117807 */ /* 0x000fca0004000000 */
[----:B------:R-:W-:-:S05]  /*3ac0*/  IMAD.IADD R10, R10, 0x1, -R17 ;  /* 0x000000010a0a7824 */ /* 0x000fca00078e0a11 */
[----:B------:R-:W-:-:S06]  /*3ad0*/  IADD3 R17, PT, PT, R10, 0x7fe00000, RZ ;  /* 0x7fe000000a117810 */ /* 0x000fcc0007ffe0ff */
[----:B------:R-:W-:-:S10]  /*3ae0*/  DMUL R20, R22, R16 ;  /* 0x0000001016147228 */ /* 0x000fd40000000000 */
[----:B------:R-:W-:-:S13]  /*3af0*/  FSETP.GTU.AND P0, PT, |R21|, 1.469367938527859385e-39, PT ;  /* 0x001000001500780b */ /* 0x000fda0003f0c200 */
[----:B------:R-:W-:Y:S05]  /*3b00*/  @P0 BRA `(.L_x_177) ;  /* 0x0000000000940947 */ /* 0x000fea0003800000 */
[----:B------:R-:W-:Y:S01]  /*3b10*/  DFMA R12, R22, -R12, R18 ;  /* 0x8000000c160c722b */ /* 0x000fe20000000012 */
[----:B------:R-:W-:-:S09]  /*3b20*/  IMAD.MOV.U32 R16, RZ, RZ, RZ ;  /* 0x000000ffff107224 */ /* 0x000fd200078e00ff */
[C---:B------:R-:W-:Y:S02]  /*3b30*/  FSETP.NEU.AND P0, PT, R13.reuse, RZ, PT ;  /* 0x000000ff0d00720b */ /* 0x040fe40003f0d000 */
[----:B------:R-:W-:-:S04]  /*3b40*/  LOP3.LUT R15, R13, 0x80000000, R15, 0x48, !PT ;  /* 0x800000000d0f7812 */ /* 0x000fc800078e480f */
[----:B------:R-:W-:-:S07]  /*3b50*/  LOP3.LUT R17, R15, R17, RZ, 0xfc, !PT ;  /* 0x000000110f117212 */ /* 0x000fce00078efcff */
[----:B------:R-:W-:Y:S05]  /*3b60*/  @!P0 BRA `(.L_x_177) ;  /* 0x00000000007c8947 */ /* 0x000fea0003800000 */
[----:B------:R-:W-:Y:S01]  /*3b70*/  IADD3 R13, PT, PT, -R10, RZ, RZ ;  /* 0x000000ff0a0d7210 */ /* 0x000fe20007ffe1ff */
[----:B------:R-:W-:Y:S01]  /*3b80*/  IMAD.MOV.U32 R12, RZ, RZ, RZ ;  /* 0x000000ffff0c7224 */ /* 0x000fe200078e00ff */
[----:B------:R-:W-:-:S05]  /*3b90*/  DMUL.RP R16, R22, R16 ;  /* 0x0000001016107228 */ /* 0x000fca0000008000 */
[----:B------:R-:W-:-:S05]  /*3ba0*/  DFMA R12, R20, -R12, R22 ;  /* 0x8000000c140c722b */ /* 0x000fca0000000016 */
[----:B------:R-:W-:Y:S02]  /*3bb0*/  LOP3.LUT R15, R17, R15, RZ, 0x3c, !PT ;  /* 0x0000000f110f7212 */ /* 0x000fe400078e3cff */
[----:B------:R-:W-:-:S04]  /*3bc0*/  IADD3 R12, PT, PT, -R10, -0x43300000, RZ ;  /* 0xbcd000000a0c7810 */ /* 0x000fc80007ffe1ff */
[----:B------:R-:W-:-:S04]  /*3bd0*/  FSETP.NEU.AND P0, PT, |R13|, R12, PT ;  /* 0x0000000c0d00720b */ /* 0x000fc80003f0d200 */
[----:B------:R-:W-:Y:S02]  /*3be0*/  FSEL R20, R16, R20, !P0 ;  /* 0x0000001410147208 */ /* 0x000fe40004000000 */
[----:B------:R-:W-:Y:S01]  /*3bf0*/  FSEL R21, R15, R21, !P0 ;  /* 0x000000150f157208 */ /* 0x000fe20004000000 */
[----:B------:R-:W-:Y:S06]  /*3c00*/  BRA `(.L_x_177) ;  /* 0x0000000000547947 */ /* 0x000fec0003800000 */
.L_x_176:
[----:B------:R-:W-:-:S14]  /*3c10*/  DSETP.NAN.AND P0, PT, R16, R16, PT ;  /* 0x000000101000722a */ /* 0x000fdc0003f08000 */
[----:B------:R-:W-:Y:S05]  /*3c20*/  @P0 BRA `(.L_x_178) ;  /* 0x0000000000440947 */ /* 0x000fea0003800000 */
[----:B------:R-:W-:-:S14]  /*3c30*/  DSETP.NAN.AND P0, PT, R14, R14, PT ;  /* 0x0000000e0e00722a */ /* 0x000fdc0003f08000 */
[----:B------:R-:W-:Y:S05]  /*3c40*/  @P0 BRA `(.L_x_179) ;  /* 0x0000000000300947 */ /* 0x000fea0003800000 */
[----:B------:R-:W-:Y:S01]  /*3c50*/  ISETP.NE.AND P0, PT, R33, R31, PT ;  /* 0x0000001f2100720c */ /* 0x000fe20003f05270 */
[----:B------:R-:W-:Y:S01]  /*3c60*/  IMAD.MOV.U32 R20, RZ, RZ, 0x0 ;  /* 0x00000000ff147424 */ /* 0x000fe200078e00ff */
[----:B------:R-:W-:-:S11]  /*3c70*/  MOV R21, 0xfff80000 ;  /* 0xfff8000000157802 */ /* 0x000fd60000000f00 */
[----:B------:R-:W-:Y:S05]  /*3c80*/  @!P0 BRA `(.L_x_177) ;  /* 0x0000000000348947 */ /* 0x000fea0003800000 */
[----:B------:R-:W-:Y:S02]  /*3c90*/  ISETP.NE.AND P0, PT, R33, 0x7ff00000, PT ;  /* 0x7ff000002100780c */ /* 0x000fe40003f05270 */
[----:B------:R-:W-:Y:S02]  /*3ca0*/  LOP3.LUT R21, R17, 0x80000000, R15, 0x48, !PT ;  /* 0x8000000011157812 */ /* 0x000fe400078e480f */
[----:B------:R-:W-:-:S13]  /*3cb0*/  ISETP.EQ.OR P0, PT, R31, RZ, !P0 ;  /* 0x000000ff1f00720c */ /* 0x000fda0004702670 */
[----:B------:R-:W-:Y:S01]  /*3cc0*/  @P0 LOP3.LUT R10, R21, 0x7ff00000, RZ, 0xfc, !PT ;  /* 0x7ff00000150a0812 */ /* 0x000fe200078efcff */
[----:B------:R-:W-:Y:S02]  /*3cd0*/  @!P0 IMAD.MOV.U32 R20, RZ, RZ, RZ ;  /* 0x000000ffff148224 */ /* 0x000fe400078e00ff */
[----:B------:R-:W-:Y:S01]  /*3ce0*/  @P0 IMAD.MOV.U32 R20, RZ, RZ, RZ ;  /* 0x000000ffff140224 */ /* 0x000fe200078e00ff */
[----:B------:R-:W-:Y:S01]  /*3cf0*/  @P0 MOV R21, R10 ;  /* 0x0000000a00150202 */ /* 0x000fe20000000f00 */
[----:B------:R-:W-:Y:S06]  /*3d00*/  BRA `(.L_x_177) ;  /* 0x0000000000147947 */ /* 0x000fec0003800000 */
.L_x_179:
[----:B------:R-:W-:Y:S01]  /*3d10*/  LOP3.LUT R21, R15, 0x80000, RZ, 0xfc, !PT ;  /* 0x000800000f157812 */ /* 0x000fe200078efcff */
[----:B------:R-:W-:Y:S01]  /*3d20*/  IMAD.MOV.U32 R20, RZ, RZ, R14 ;  /* 0x000000ffff147224 */ /* 0x000fe200078e000e */
[----:B------:R-:W-:Y:S06]  /*3d30*/  BRA `(.L_x_177) ;  /* 0x0000000000087947 */ /* 0x000fec0003800000 */
.L_x_178:
[----:B------:R-:W-:Y:S01]  /*3d40*/  LOP3.LUT R21, R17, 0x80000, RZ, 0xfc, !PT ;  /* 0x0008000011157812 */ /* 0x000fe200078efcff */
[----:B------:R-:W-:-:S07]  /*3d50*/  IMAD.MOV.U32 R20, RZ, RZ, R16 ;  /* 0x000000ffff147224 */ /* 0x000fce00078e0010 */
.L_x_177:
[----:B------:R-:W-:Y:S05]  /*3d60*/  BSYNC.RECONVERGENT B0 ;  /* 0x0000000000007941 */ /* 0x000fea0003800200 */
.L_x_175:
[----:B------:R-:W-:Y:S02]  /*3d70*/  HFMA2 R13, -RZ, RZ, 0, 0 ;  /* 0x00000000ff0d7431 */ /* 0x000fe400000001ff */
[----:B------:R-:W-:Y:S01]  /*3d80*/  IMAD.MOV.U32 R12, RZ, RZ, R8 ;  /* 0x000000ffff0c7224 */ /* 0x000fe200078e0008 */
[----:B------:R-:W-:Y:S01]  /*3d90*/  MOV R10, R20 ;  /* 0x00000014000a7202 */ /* 0x000fe20000000f00 */
[----:B------:R-:W-:Y:S02]  /*3da0*/  IMAD.MOV.U32 R23, RZ, RZ, R21 ;  /* 0x000000ffff177224 */ /* 0x000fe400078e0015 */
[----:B------:R-:W-:Y:S05]  /*3db0*/  RET.REL.NODEC R12 `(_Z17convolutionSharedPfiiiiS_S_ii) ;  /* 0xffffffc00c907950 */ /* 0x000fea0003c3ffff */
        .weak           $__internal_5_$__cuda_sm20_dsqrt_rn_f64_mediumpath_v1
        .type           $__internal_5_$__cuda_sm20_dsqrt_rn_f64_mediumpath_v1,@function
        .size           $__internal_5_$__cuda_sm20_dsqrt_rn_f64_mediumpath_v1,(.L_x_210 - $__internal_5_$__cuda_sm20_dsqrt_rn_f64_mediumpath_v1)
$__internal_5_$__cuda_sm20_dsqrt_rn_f64_mediumpath_v1:
[----:B------:R-:W-:Y:S01]  /*3dc0*/  ISETP.GE.U32.AND P0, PT, R14, -0x3400000, PT ;  /* 0xfcc000000e00780c */ /* 0x000fe20003f06070 */
[----:B------:R-:W-:Y:S01]  /*3dd0*/  BSSY.RECONVERGENT B2, `(.L_x_180) ;  /* 0x0000028000027945 */ /* 0x000fe20003800200 */
[----:B------:R-:W-:Y:S01]  /*3de0*/  MOV R14, R18 ;  /* 0x00000012000e7202 */ /* 0x000fe20000000f00 */
[----:B------:R-:W-:Y:S02]  /*3df0*/  IMAD.MOV.U32 R16, RZ, RZ, R26 ;  /* 0x000000ffff107224 */ /* 0x000fe400078e001a */
[----:B------:R-:W-:Y:S02]  /*3e00*/  IMAD.MOV.U32 R17, RZ, RZ, R27 ;  /* 0x000000ffff117224 */ /* 0x000fe400078e001b */
[----:B------:R-:W-:Y:S02]  /*3e10*/  IMAD.MOV.U32 R15, RZ, RZ, R13 ;  /* 0x000000ffff0f7224 */ /* 0x000fe400078e000d */
[----:B------:R-:W-:-:S04]  /*3e20*/  IMAD.MOV.U32 R18, RZ, RZ, R8 ;  /* 0x000000ffff127224 */ /* 0x000fc800078e0008 */
[----:B------:R-:W-:Y:S05]  /*3e30*/  @!P0 BRA `(.L_x_181) ;  /* 0x0000000000208947 */ /* 0x000fea0003800000 */
[----:B------:R-:W-:-:S10]  /*3e40*/  DFMA.RM R18, R14, R18, R20 ;  /* 0x000000120e12722b */ /* 0x000fd40000004014 */
[----:B------:R-:W-:-:S04]  /*3e50*/  IADD3 R14, P0, PT, R18, 0x1, RZ ;  /* 0x00000001120e7810 */ /* 0x000fc80007f1e0ff */
[----:B------:R-:W-:-:S06]  /*3e60*/  IADD3.X R15, PT, PT, RZ, R19, RZ, P0, !PT ;  /* 0x00000013ff0f7210 */ /* 0x000fcc00007fe4ff */
[----:B------:R-:W-:-:S08]  /*3e70*/  DFMA.RP R16, -R18, R14, R16 ;  /* 0x0000000e1210722b */ /* 0x000fd00000008110 */
[----:B------:R-:W-:-:S06]  /*3e80*/  DSETP.GT.AND P0, PT, R16, RZ, PT ;  /* 0x000000ff1000722a */ /* 0x000fcc0003f04000 */
[----:B------:R-:W-:Y:S02]  /*3e90*/  FSEL R14, R14, R18, P0 ;  /* 0x000000120e0e7208 */ /* 0x000fe40000000000 */
[----:B------:R-:W-:Y:S01]  /*3ea0*/  FSEL R15, R15, R19, P0 ;  /* 0x000000130f0f7208 */ /* 0x000fe20000000000 */
[----:B------:R-:W-:Y:S06]  /*3eb0*/  BRA `(.L_x_182) ;  /* 0x0000000000647947 */ /* 0x000fec0003800000 */
.L_x_181:
[----:B------:R-:W-:-:S14]  /*3ec0*/  DSETP.NE.AND P0, PT, R16, RZ, PT ;  /* 0x000000ff1000722a */ /* 0x000fdc0003f05000 */
[----:B------:R-:W-:Y:S05]  /*3ed0*/  @!P0 BRA `(.L_x_183) ;  /* 0x0000000000588947 */ /* 0x000fea0003800000 */
[----:B------:R-:W-:-:S13]  /*3ee0*/  ISETP.GE.AND P0, PT, R17, RZ, PT ;  /* 0x000000ff1100720c */ /* 0x000fda0003f06270 */
[----:B------:R-:W-:Y:S02]  /*3ef0*/  @!P0 IMAD.MOV.U32 R14, RZ, RZ, 0x0 ;  /* 0x00000000ff0e8424 */ /* 0x000fe400078e00ff */
[----:B------:R-:W-:Y:S01]  /*3f00*/  @!P0 IMAD.MOV.U32 R15, RZ, RZ, -0x80000 ;  /* 0xfff80000ff0f8424 */ /* 0x000fe200078e00ff */
[----:B------:R-:W-:Y:S06]  /*3f10*/  @!P0 BRA `(.L_x_182) ;  /* 0x00000000004c8947 */ /* 0x000fec0003800000 */
[----:B------:R-:W-:-:S13]  /*3f20*/  ISETP.GT.AND P0, PT, R17, 0x7fefffff, PT ;  /* 0x7fefffff1100780c */ /* 0x000fda0003f04270 */
[----:B------:R-:W-:Y:S05]  /*3f30*/  @P0 BRA `(.L_x_183) ;  /* 0x0000000000400947 */ /* 0x000fea0003800000 */
[----:B------:R-:W-:Y:S01]  /*3f40*/  DMUL R14, R16, 8.11296384146066816958e+31 ;  /* 0x46900000100e7828 */ /* 0x000fe20000000000 */
[----:B------:R-:W-:Y:S01]  /*3f50*/  MOV R18, RZ ;  /* 0x000000ff00127202 */ /* 0x000fe20000000f00 */
[----:B------:R-:W-:Y:S02]  /*3f60*/  IMAD.MOV.U32 R20, RZ, RZ, 0x0 ;  /* 0x00000000ff147424 */ /* 0x000fe400078e00ff */
[----:B------:R-:W-:Y:S02]  /*3f70*/  IMAD.MOV.U32 R21, RZ, RZ, 0x3fd80000 ;  /* 0x3fd80000ff157424 */ /* 0x000fe400078e00ff */
[----:B------:R-:W0:Y:S02]  /*3f80*/  MUFU.RSQ64H R19, R15 ;  /* 0x0000000f00137308 */ /* 0x000e240000001c00 */
[----:B0-----:R-:W-:-:S08]  /*3f90*/  DMUL R16, R18, R18 ;  /* 0x0000001212107228 */ /* 0x001fd00000000000 */
[----:B------:R-:W-:-:S08]  /*3fa0*/  DFMA R16, R14, -R16, 1 ;  /* 0x3ff000000e10742b */ /* 0x000fd00000000810 */
[----:B------:R-:W-:Y:S02]  /*3fb0*/  DFMA R20, R16, R20, 0.5 ;  /* 0x3fe000001014742b */ /* 0x000fe40000000014 */
[----:B------:R-:W-:-:S08]  /*3fc0*/  DMUL R16, R18, R16 ;  /* 0x0000001012107228 */ /* 0x000fd00000000000 */
[----:B------:R-:W-:-:S08]  /*3fd0*/  DFMA R16, R20, R16, R18 ;  /* 0x000000101410722b */ /* 0x000fd00000000012 */
[----:B------:R-:W-:Y:S02]  /*3fe0*/  DMUL R18, R14, R16 ;  /* 0x000000100e127228 */ /* 0x000fe40000000000 */
[----:B------:R-:W-:-:S06]  /*3ff0*/  IADD3 R17, PT, PT, R17, -0x100000, RZ ;  /* 0xfff0000011117810 */ /* 0x000fcc0007ffe0ff */
[----:B------:R-:W-:-:S08]  /*4000*/  DFMA R20, R18, -R18, R14 ;  /* 0x800000121214722b */ /* 0x000fd0000000000e */
[----:B------:R-:W-:-:S10]  /*4010*/  DFMA R14, R16, R20, R18 ;  /* 0x00000014100e722b */ /* 0x000fd40000000012 */
[----:B------:R-:W-:Y:S01]  /*4020*/  VIADD R15, R15, 0xfcb00000 ;  /* 0xfcb000000f0f7836 */ /* 0x000fe20000000000 */
[----:B------:R-:W-:Y:S06]  /*4030*/  BRA `(.L_x_182) ;  /* 0x0000000000047947 */ /* 0x000fec0003800000 */
.L_x_183:
[----:B------:R-:W-:-:S11]  /*4040*/  DADD R14, R16, R16 ;  /* 0x00000000100e7229 */ /* 0x000fd60000000010 */
.L_x_182:
[----:B------:R-:W-:Y:S05]  /*4050*/  BSYNC.RECONVERGENT B2 ;  /* 0x0000000000027941 */ /* 0x000fea0003800200 */
.L_x_180:
[----:B------:R-:W-:Y:S01]  /*4060*/  IMAD.MOV.U32 R13, RZ, RZ, 0x0 ;  /* 0x00000000ff0d7424 */ /* 0x000fe200078e00ff */
[----:B------:R-:W-:Y:S01]  /*4070*/  MOV R17, R15 ;  /* 0x0000000f00117202 */ /* 0x000fe20000000f00 */
[----:B------:R-:W-:Y:S02]  /*4080*/  IMAD.MOV.U32 R16, RZ, RZ, R14 ;  /* 0x000000ffff107224 */ /* 0x000fe400078e000e */
[----:B------:R-:W-:Y:S05]  /*4090*/  RET.REL.NODEC R12 `(_Z17convolutionSharedPfiiiiS_S_ii) ;  /* 0xffffffbc0cd87950 */ /* 0x000fea0003c3ffff */
.L_x_184:
        /* <DEDUP_REMOVED lines=14> */
.L_x_210:


//--------------------- .text._Z17convolutionGlobalPfiiS_S_ --------------------------
	.section	.text._Z17convolutionGlobalPfiiS_S_,"ax",@progbits
	.align	128
        .global         _Z17convolutionGlobalPfiiS_S_
        .type           _Z17convolutionGlobalPfiiS_S_,@function
        .size           _Z17convolutionGlobalPfiiS_S_,(.L_x_212 - _Z17convolutionGlobalPfiiS_S_)
        .other          _Z17convolutionGlobalPfiiS_S_,@"STO_CUDA_ENTRY STV_DEFAULT"
_Z17convolutionGlobalPfiiS_S_:
.text._Z17convolutionGlobalPfiiS_S_:
[----:B------:R-:W-:Y:S01]  /*0000*/  LDC R1, c[0x0][0x37c] ;  /* 0x0000df00ff017b82 */ /* 0x000fe20000000800 */
[----:B------:R-:W0:Y:S07]  /*0010*/  S2R R7, SR_TID.Y ;  /* 0x0000000000077919 */ /* 0x000e2e0000002200 */
[----:B------:R-:W1:Y:S01]  /*0020*/  LDC R12, c[0x0][0x360] ;  /* 0x0000d800ff0c7b82 */ /* 0x000e620000000800 */
[----:B------:R-:W1:Y:S07]  /*0030*/  S2R R5, SR_TID.X ;  /* 0x0000000000057919 */ /* 0x000e6e0000002100 */
[----:B------:R-:W0:Y:S08]  /*0040*/  S2UR UR5, SR_CTAID.Y ;  /* 0x00000000000579c3 */ /* 0x000e300000002600 */
[----:B------:R-:W0:Y:S08]  /*0050*/  LDC R0, c[0x0][0x364] ;  /* 0x0000d900ff007b82 */ /* 0x000e300000000800 */
[----:B------:R-:W2:Y:S08]  /*0060*/  LDC.64 R2, c[0x0][0x388] ;  /* 0x0000e200ff027b82 */ /* 0x000eb00000000a00 */
[----:B------:R-:W1:Y:S01]  /*0070*/  S2UR UR4, SR_CTAID.X ;  /* 0x00000000000479c3 */ /* 0x000e620000002500 */
[----:B0-----:R-:W-:-:S02]  /*0080*/  IMAD R0, R0, UR5, R7 ;  /* 0x0000000500007c24 */ /* 0x001fc4000f8e0207 */
[----:B--2---:R-:W-:-:S05]  /*0090*/  VIADD R13, R3, 0xfffffffe ;  /* 0xfffffffe030d7836 */ /* 0x004fca0000000000 */
[----:B------:R-:W-:Y:S01]  /*00a0*/  ISETP.GE.U32.AND P0, PT, R0, R13, PT ;  /* 0x0000000d0000720c */ /* 0x000fe20003f06070 */
[----:B-1----:R-:W-:Y:S02]  /*00b0*/  IMAD R12, R12, UR4, R5 ;  /* 0x000000040c0c7c24 */ /* 0x002fe4000f8e0205 */
[----:B------:R-:W-:-:S05]  /*00c0*/  VIADD R5, R2, 0xfffffffe ;  /* 0xfffffffe02057836 */ /* 0x000fca0000000000 */
[----:B------:R-:W-:-:S13]  /*00d0*/  ISETP.GE.U32.OR P0, PT, R12, R5, P0 ;  /* 0x000000050c00720c */ /* 0x000fda0000706470 */
[----:B------:R-:W-:Y:S05]  /*00e0*/  @P0 EXIT ;  /* 0x000000000000094d */ /* 0x000fea0003800000 */
[----:B------:R-:W0:Y:S01]  /*00f0*/  LDC.64 R4, c[0x0][0x380] ;  /* 0x0000e000ff047b82 */ /* 0x000e220000000a00 */
[----:B------:R-:W1:Y:S01]  /*0100*/  LDCU.64 UR6, c[0x0][0x380] ;  /* 0x00007000ff0677ac */ /* 0x000e620008000a00 */
[C---:B------:R-:W-:Y:S02]  /*0110*/  IMAD R7, R12.reuse, R3, RZ ;  /* 0x000000030c077224 */ /* 0x040fe400078e02ff */
[----:B------:R-:W-:Y:S01]  /*0120*/  VIADD R2, R12, 0x1 ;  /* 0x000000010c027836 */ /* 0x000fe20000000000 */
[----:B------:R-:W2:Y:S02]  /*0130*/  LDCU.64 UR4, c[0x0][0x358] ;  /* 0x00006b00ff0477ac */ /* 0x000ea40008000a00 */
[----:B------:R-:W-:Y:S01]  /*0140*/  IADD3 R8, P0, PT, R0, R7, RZ ;  /* 0x0000000700087210 */ /* 0x000fe20007f1e0ff */
[CC--:B------:R-:W-:Y:S01]  /*0150*/  IMAD R9, R2.reuse, R3.reuse, R0 ;  /* 0x0000000302097224 */ /* 0x0c0fe200078e0200 */
[----:B------:R-:W3:Y:S02]  /*0160*/  LDCU UR8, c[0x3][0x8] ;  /* 0x00c00100ff0877ac */ /* 0x000ee40008000800 */
[----:B------:R-:W-:Y:S01]  /*0170*/  LEA.HI.X.SX32 R7, R7, RZ, 0x1, P0 ;  /* 0x000000ff07077211 */ /* 0x000fe200000f0eff */
[----:B------:R-:W-:Y:S01]  /*0180*/  IMAD R3, R2, R3, R3 ;  /* 0x0000000302037224 */ /* 0x000fe200078e0203 */
[----:B-1----:R-:W-:-:S04]  /*0190*/  LEA R6, P0, R8, UR6, 0x2 ;  /* 0x0000000608067c11 */ /* 0x002fc8000f8010ff */
[----:B------:R-:W-:Y:S01]  /*01a0*/  LEA.HI.X R7, R8, UR7, R7, 0x2, P0 ;  /* 0x0000000708077c11 */ /* 0x000fe200080f1407 */
[----:B0-----:R-:W-:Y:S01]  /*01b0*/  IMAD.WIDE R4, R9, 0x4, R4 ;  /* 0x0000000409047825 */ /* 0x001fe200078e0204 */
[----:B------:R-:W-:-:S03]  /*01c0*/  IADD3 R9, P0, PT, R0, R3, RZ ;  /* 0x0000000300097210 */ /* 0x000fc60007f1e0ff */
[----:B--2---:R-:W2:Y:S04]  /*01d0*/  LDG.E R6, desc[UR4][R6.64+0x4] ;  /* 0x0000040406067981 */ /* 0x004ea8000c1e1900 */
[----:B------:R-:W4:Y:S01]  /*01e0*/  LDG.E R8, desc[UR4][R4.64] ;  /* 0x0000000404087981 */ /* 0x000f22000c1e1900 */
[----:B------:R-:W-:Y:S02]  /*01f0*/  LEA.HI.X.SX32 R16, R3, RZ, 0x1, P0 ;  /* 0x000000ff03107211 */ /* 0x000fe400000f0eff */
[C---:B------:R-:W-:Y:S01]  /*0200*/  LEA R10, P0, R9.reuse, UR6, 0x2 ;  /* 0x00000006090a7c11 */ /* 0x040fe2000f8010ff */
[----:B------:R-:W5:Y:S03]  /*0210*/  LDG.E R2, desc[UR4][R4.64+0x4] ;  /* 0x0000040404027981 */ /* 0x000f66000c1e1900 */
[----:B------:R-:W-:Y:S01]  /*0220*/  LEA.HI.X R11, R9, UR7, R16, 0x2, P0 ;  /* 0x00000007090b7c11 */ /* 0x000fe200080f1410 */
[----:B------:R-:W3:Y:S01]  /*0230*/  LDG.E R14, desc[UR4][R4.64+0x8] ;  /* 0x00000804040e7981 */ /* 0x000ee2000c1e1900 */
[----:B------:R-:W2:Y:S03]  /*0240*/  LDCU.64 UR6, c[0x3][URZ] ;  /* 0x00c00000ff0677ac */ /* 0x000ea60008000a00 */
[----:B------:R-:W3:Y:S01]  /*0250*/  LDG.E R10, desc[UR4][R10.64+0x4] ;  /* 0x000004040a0a7981 */ /* 0x000ee2000c1e1900 */
[----:B------:R-:W-:Y:S01]  /*0260*/  BSSY.RECONVERGENT B0, `(.L_x_185) ;  /* 0x0000099000007945 */ /* 0x000fe20003800200 */
[----:B--2---:R-:W-:Y:S01]  /*0270*/  FMUL R16, R6, UR6 ;  /* 0x0000000606107c20 */ /* 0x004fe20008400000 */
[----:B----4-:R-:W-:-:S03]  /*0280*/  FMUL R17, R8, UR6 ;  /* 0x0000000608117c20 */ /* 0x010fc60008400000 */
[----:B------:R-:W0:Y:S01]  /*0290*/  F2F.F64.F32 R6, R16 ;  /* 0x0000001000067310 */ /* 0x000e220000201800 */
[----:B-----5:R-:W-:-:S07]  /*02a0*/  FMUL R2, R2, UR7 ;  /* 0x0000000702027c20 */ /* 0x020fce0008400000 */
[----:B------:R-:W1:Y:S01]  /*02b0*/  F2F.F64.F32 R8, R17 ;  /* 0x0000001100087310 */ /* 0x000e620000201800 */
[----:B---3--:R-:W-:-:S07]  /*02c0*/  FMUL R11, R10, UR8 ;  /* 0x000000080a0b7c20 */ /* 0x008fce0008400000 */
[----:B------:R-:W2:Y:S01]  /*02d0*/  F2F.F64.F32 R2, R2 ;  /* 0x0000000200027310 */ /* 0x000ea20000201800 */
[----:B0-----:R-:W-:Y:S01]  /*02e0*/  DADD R6, RZ, R6 ;  /* 0x00000000ff067229 */ /* 0x001fe20000000006 */
[----:B------:R-:W-:Y:S01]  /*02f0*/  FMUL R14, R14, UR8 ;  /* 0x000000080e0e7c20 */ /* 0x000fe20008400000 */
[----:B-1----:R-:W-:-:S05]  /*0300*/  DADD R8, RZ, R8 ;  /* 0x00000000ff087229 */ /* 0x002fca0000000008 */
[----:B------:R-:W0:Y:S03]  /*0310*/  F2F.F64.F32 R10, R11 ;  /* 0x0000000b000a7310 */ /* 0x000e260000201800 */
[----:B--2---:R-:W-:-:S05]  /*0320*/  DADD R4, R8, R2 ;  /* 0x0000000008047229 */ /* 0x004fca0000000002 */
[----:B------:R-:W1:Y:S01]  /*0330*/  F2F.F64.F32 R14, R14 ;  /* 0x0000000e000e7310 */ /* 0x000e620000201800 */
[----:B------:R-:W-:-:S08]  /*0340*/  DADD R8, R6, R2 ;  /* 0x0000000006087229 */ /* 0x000fd00000000002 */
[----:B0-----:R-:W-:Y:S02]  /*0350*/  DADD R8, R8, R10 ;  /* 0x0000000008087229 */ /* 0x001fe4000000000a */
[----:B-1----:R-:W-:-:S06]  /*0360*/  DADD R6, R4, R14 ;  /* 0x0000000004067229 */ /* 0x002fcc000000000e */
[----:B------:R-:W-:Y:S02]  /*0370*/  DSETP.NEU.AND P0, PT, R8, RZ, PT ;  /* 0x000000ff0800722a */ /* 0x000fe40003f0d000 */
[----:B------:R-:W-:Y:S01]  /*0380*/  DMUL R4, R6, R6 ;  /* 0x0000000606047228 */ /* 0x000fe20000000000 */
[----:B------:R-:W-:-:S07]  /*0390*/  IMAD.MOV.U32 R10, RZ, RZ, 0x42b40000 ;  /* 0x42b40000ff0a7424 */ /* 0x000fce00078e00ff */
        /* <DEDUP_REMOVED lines=17> */
[----:B------:R-:W-:Y:S01]  /*04b0*/  IMAD.MOV.U32 R10, RZ, RZ, R6 ;  /* 0x000000ffff0a7224 */ /* 0x000fe200078e0006 */
[----:B------:R-:W-:Y:S01]  /*04c0*/  MOV R20, 0x510 ;  /* 0x0000051000147802 */ /* 0x000fe20000000f00 */
[----:B------:R-:W-:Y:S02]  /*04d0*/  IMAD.MOV.U32 R11, RZ, RZ, R7 ;  /* 0x000000ffff0b7224 */ /* 0x000fe400078e0007 */
[----:B------:R-:W-:Y:S02]  /*04e0*/  IMAD.MOV.U32 R6, RZ, RZ, R8 ;  /* 0x000000ffff067224 */ /* 0x000fe400078e0008 */
[----:B------:R-:W-:-:S07]  /*04f0*/  IMAD.MOV.U32 R7, RZ, RZ, R9 ;  /* 0x000000ffff077224 */ /* 0x000fce00078e0009 */
[----:B------:R-:W-:Y:S05]  /*0500*/  CALL.REL.NOINC `($__internal_6_$__cuda_sm20_div_rn_f64_full) ;  /* 0x0000000800387944 */ /* 0x000fea0003c00000 */
.L_x_188:
[----:B------:R-:W-:Y:S05]  /*0510*/  BSYNC.RECONVERGENT B1 ;  /* 0x0000000000017941 */ /* 0x000fea0003800200 */
.L_x_187:
        /* <DEDUP_REMOVED lines=14> */
.L_x_190:
[----:B------:R-:W-:Y:S05]  /*0600*/  BSYNC.RECONVERGENT B1 ;  /* 0x0000000000017941 */ /* 0x000fea0003800200 */
.L_x_189:
[----:B------:R-:W-:Y:S01]  /*0610*/  DMUL R6, R8, R8 ;  /* 0x0000000808067228 */ /* 0x000fe20000000000 */
[----:B------:R-:W-:Y:S01]  /*0620*/  IMAD.MOV.U32 R10, RZ, RZ, -0x2449a4b7 ;  /* 0xdbb65b49ff0a7424 */ /* 0x000fe200078e00ff */
[----:B------:R-:W-:Y:S01]  /*0630*/  UMOV UR6, 0x2a25ff7e ;  /* 0x2a25ff7e00067882 */ /* 0x000fe20000000000 */
[----:B------:R-:W-:Y:S01]  /*0640*/  IMAD.MOV.U32 R11, RZ, RZ, 0x3f2d3b63 ;  /* 0x3f2d3b63ff0b7424 */ /* 0x000fe200078e00ff */
[----:B------:R-:W-:Y:S01]  /*0650*/  UMOV UR7, 0x3ef53e1d ;  /* 0x3ef53e1d00077882 */ /* 0x000fe20000000000 */
[----:B------:R-:W0:Y:S01]  /*0660*/  MUFU.RCP64H R15, 3.1415920257568359375 ;  /* 0x400921fb000f7908 */ /* 0x000e220000001800 */
[----:B------:R-:W-:Y:S01]  /*0670*/  IMAD.MOV.U32 R14, RZ, RZ, 0x1 ;  /* 0x00000001ff0e7424 */ /* 0x000fe200078e00ff */
[----:B------:R-:W-:Y:S02]  /*0680*/  BSSY.RECONVERGENT B1, `(.L_x_191) ;  /* 0x0000052000017945 */ /* 0x000fe40003800200 */
        /* <DEDUP_REMOVED lines=75> */
[----:B------:R-:W-:Y:S01]  /*0b40*/  MOV R10, R6 ;  /* 0x00000006000a7202 */ /* 0x000fe20000000f00 */
[----:B------:R-:W-:Y:S01]  /*0b50*/  IMAD.MOV.U32 R11, RZ, RZ, R7 ;  /* 0x000000ffff0b7224 */ /* 0x000fe200078e0007 */
[----:B------:R-:W-:Y:S01]  /*0b60*/  MOV R20, 0xba0 ;  /* 0x00000ba000147802 */ /* 0x000fe20000000f00 */
[----:B------:R-:W-:Y:S02]  /*0b70*/  IMAD.MOV.U32 R6, RZ, RZ, 0x53c8d4f1 ;  /* 0x53c8d4f1ff067424 */ /* 0x000fe400078e00ff */
[----:B------:R-:W-:-:S07]  /*0b80*/  IMAD.MOV.U32 R7, RZ, RZ, 0x400921fb ;  /* 0x400921fbff077424 */ /* 0x000fce00078e00ff */
[----:B------:R-:W-:Y:S05]  /*0b90*/  CALL.REL.NOINC `($__internal_6_$__cuda_sm20_div_rn_f64_full) ;  /* 0x0000000000947944 */ /* 0x000fea0003c00000 */
.L_x_192:
[----:B------:R-:W-:Y:S05]  /*0ba0*/  BSYNC.RECONVERGENT B1 ;  /* 0x0000000000017941 */ /* 0x000fea0003800200 */
.L_x_191:
[----:B------:R-:W-:Y:S01]  /*0bb0*/  UMOV UR6, 0x66666666 ;  /* 0x6666666600067882 */ /* 0x000fe20000000000 */
[----:B------:R-:W-:Y:S02]  /*0bc0*/  UMOV UR7, 0x40568666 ;  /* 0x4056866600077882 */ /* 0x000fe40000000000 */
[----:B------:R-:W-:-:S06]  /*0bd0*/  DADD R2, R2, UR6 ;  /* 0x0000000602027e29 */ /* 0x000fcc0008000000 */
[----:B------:R0:W1:Y:S05]  /*0be0*/  F2F.F32.F64 R10, R2 ;  /* 0x00000002000a7310 */ /* 0x00006a0000301000 */
.L_x_186:
[----:B------:R-:W-:Y:S05]  /*0bf0*/  BSYNC.RECONVERGENT B0 ;  /* 0x0000000000007941 */ /* 0x000fea0003800200 */
.L_x_185:
        /* <DEDUP_REMOVED lines=12> */
[----:B------:R-:W-:Y:S01]  /*0cc0*/  VIADD R19, R15, 0xfff00000 ;  /* 0xfff000000f137836 */ /* 0x000fe20000000000 */
[----:B------:R-:W-:-:S05]  /*0cd0*/  MOV R18, R14 ;  /* 0x0000000e00127202 */ /* 0x000fca0000000f00 */
[----:B------:R-:W-:-:S08]  /*0ce0*/  DFMA R16, R8, -R8, R4 ;  /* 0x800000080810722b */ /* 0x000fd00000000004 */
[----:B------:R-:W-:Y:S01]  /*0cf0*/  DFMA R6, R16, R18, R8 ;  /* 0x000000121006722b */ /* 0x000fe20000000008 */
[----:B------:R-:W-:Y:S10]  /*0d00*/  @!P0 BRA `(.L_x_194) ;  /* 0x0000000000108947 */ /* 0x000ff40003800000 */
[----:B------:R-:W-:-:S07]  /*0d10*/  MOV R6, 0xd30 ;  /* 0x00000d3000067802 */ /* 0x000fce0000000f00 */
[----:B-1----:R-:W-:Y:S05]  /*0d20*/  CALL.REL.NOINC `($__internal_7_$__cuda_sm20_dsqrt_rn_f64_mediumpath_v1) ;  /* 0x0000000400a87944 */ /* 0x002fea0003c00000 */
[----:B------:R-:W-:Y:S02]  /*0d30*/  IMAD.MOV.U32 R6, RZ, RZ, R2 ;  /* 0x000000ffff067224 */ /* 0x000fe400078e0002 */
[----:B------:R-:W-:-:S07]  /*0d40*/  IMAD.MOV.U32 R7, RZ, RZ, R3 ;  /* 0x000000ffff077224 */ /* 0x000fce00078e0003 */
.L_x_194:
[----:B------:R-:W-:Y:S05]  /*0d50*/  BSYNC.RECONVERGENT B0 ;  /* 0x0000000000007941 */ /* 0x000fea0003800200 */
.L_x_193:
[----:B------:R-:W0:Y:S01]  /*0d60*/  LDC.64 R2, c[0x0][0x390] ;  /* 0x0000e400ff027b82 */ /* 0x000e220000000a00 */
[----:B------:R-:W2:Y:S01]  /*0d70*/  F2F.F32.F64 R7, R6 ;  /* 0x0000000600077310 */ /* 0x000ea20000301000 */
[----:B------:R-:W-:-:S06]  /*0d80*/  IMAD R13, R12, R13, R0 ;  /* 0x0000000d0c0d7224 */ /* 0x000fcc00078e0200 */
[----:B------:R-:W3:Y:S01]  /*0d90*/  LDC.64 R4, c[0x0][0x398] ;  /* 0x0000e600ff047b82 */ /* 0x000ee20000000a00 */
[----:B0-----:R-:W-:-:S05]  /*0da0*/  IMAD.WIDE.U32 R2, R13, 0x4, R2 ;  /* 0x000000040d027825 */ /* 0x001fca00078e0002 */
[----:B--2---:R-:W-:Y:S01]  /*0db0*/  STG.E desc[UR4][R2.64], R7 ;  /* 0x0000000702007986 */ /* 0x004fe2000c101904 */
[----:B---3--:R-:W-:-:S05]  /*0dc0*/  IMAD.WIDE.U32 R4, R13, 0x4, R4 ;  /* 0x000000040d047825 */ /* 0x008fca00078e0004 */
[----:B-1----:R-:W-:Y:S01]  /*0dd0*/  STG.E desc[UR4][R4.64], R10 ;  /* 0x0000000a04007986 */ /* 0x002fe2000c101904 */
[----:B------:R-:W-:Y:S05]  /*0de0*/  EXIT ;  /* 0x000000000000794d */ /* 0x000fea0003800000 */
        .weak           $__internal_6_$__cuda_sm20_div_rn_f64_full
        .type           $__internal_6_$__cuda_sm20_div_rn_f64_full,@function
        .size           $__internal_6_$__cuda_sm20_div_rn_f64_full,($__internal_7_$__cuda_sm20_dsqrt_rn_f64_mediumpath_v1 - $__internal_6_$__cuda_sm20_div_rn_f64_full)
$__internal_6_$__cuda_sm20_div_rn_f64_full:
[C---:B------:R-:W-:Y:S01]  /*0df0*/  FSETP.GEU.AND P0, PT, |R7|.reuse, 1.469367938527859385e-39, PT ;  /* 0x001000000700780b */ /* 0x040fe20003f0e200 */
[----:B------:R-:W-:Y:S01]  /*0e00*/  IMAD.MOV.U32 R9, RZ, RZ, R11 ;  /* 0x000000ffff097224 */ /* 0x000fe200078e000b */
[C---:B------:R-:W-:Y:S01]  /*0e10*/  LOP3.LUT R2, R7.reuse, 0x800fffff, RZ, 0xc0, !PT ;  /* 0x800fffff07027812 */ /* 0x040fe200078ec0ff */
[----:B------:R-:W-:Y:S01]  /*0e20*/  IMAD.MOV.U32 R14, RZ, RZ, 0x1 ;  /* 0x00000001ff0e7424 */ /* 0x000fe200078e00ff */
[----:B------:R-:W-:Y:S01]  /*0e30*/  LOP3.LUT R24, R7, 0x7ff00000, RZ, 0xc0, !PT ;  /* 0x7ff0000007187812 */ /* 0x000fe200078ec0ff */
[----:B------:R-:W-:Y:S01]  /*0e40*/  IMAD.MOV.U32 R8, RZ, RZ, R10 ;  /* 0x000000ffff087224 */ /* 0x000fe200078e000a */
[----:B------:R-:W-:Y:S01]  /*0e50*/  LOP3.LUT R3, R2, 0x3ff00000, RZ, 0xfc, !PT ;  /* 0x3ff0000002037812 */ /* 0x000fe200078efcff */
[----:B------:R-:W-:Y:S01]  /*0e60*/  IMAD.MOV.U32 R2, RZ, RZ, R6 ;  /* 0x000000ffff027224 */ /* 0x000fe200078e0006 */
[C---:B------:R-:W-:Y:S01]  /*0e70*/  FSETP.GEU.AND P2, PT, |R9|.reuse, 1.469367938527859385e-39, PT ;  /* 0x001000000900780b */ /* 0x040fe20003f4e200 */
[----:B------:R-:W-:Y:S01]  /*0e80*/  IMAD.MOV.U32 R22, RZ, RZ, 0x1ca00000 ;  /* 0x1ca00000ff167424 */ /* 0x000fe200078e00ff */
[----:B------:R-:W-:Y:S01]  /*0e90*/  LOP3.LUT R21, R9, 0x7ff00000, RZ, 0xc0, !PT ;  /* 0x7ff0000009157812 */ /* 0x000fe200078ec0ff */
[----:B------:R-:W-:Y:S02]  /*0ea0*/  BSSY.RECONVERGENT B2, `(.L_x_195) ;  /* 0x000004e000027945 */ /* 0x000fe40003800200 */
[----:B------:R-:W-:Y:S01]  /*0eb0*/  @!P0 DMUL R2, R6, 8.98846567431157953865e+307 ;  /* 0x7fe0000006028828 */ /* 0x000fe20000000000 */
[----:B------:R-:W-:Y:S01]  /*0ec0*/  ISETP.GE.U32.AND P1, PT, R21, R24, PT ;  /* 0x000000181500720c */ /* 0x000fe20003f26070 */
[----:B------:R-:W-:-:S04]  /*0ed0*/  IMAD.MOV.U32 R23, RZ, RZ, R21 ;  /* 0x000000ffff177224 */ /* 0x000fc800078e0015 */
[----:B------:R-:W0:Y:S02]  /*0ee0*/  MUFU.RCP64H R15, R3 ;  /* 0x00000003000f7308 */ /* 0x000e240000001800 */
[----:B------:R-:W-:Y:S02]  /*0ef0*/  @!P2 LOP3.LUT R16, R7, 0x7ff00000, RZ, 0xc0, !PT ;  /* 0x7ff000000710a812 */ /* 0x000fe400078ec0ff */
[----:B------:R-:W-:Y:S02]  /*0f00*/  @!P0 LOP3.LUT R24, R3, 0x7ff00000, RZ, 0xc0, !PT ;  /* 0x7ff0000003188812 */ /* 0x000fe400078ec0ff */
[----:B------:R-:W-:-:S04]  /*0f10*/  @!P2 ISETP.GE.U32.AND P3, PT, R21, R16, PT ;  /* 0x000000101500a20c */ /* 0x000fc80003f66070 */
[----:B------:R-:W-:-:S04]  /*0f20*/  @!P2 SEL R17, R22, 0x63400000, !P3 ;  /* 0x634000001611a807 */ /* 0x000fc80005800000 */
[----:B------:R-:W-:Y:S01]  /*0f30*/  @!P2 LOP3.LUT R18, R17, 0x80000000, R9, 0xf8, !PT ;  /* 0x800000001112a812 */ /* 0x000fe200078ef809 */
[----:B0-----:R-:W-:-:S03]  /*0f40*/  DFMA R10, R14, -R2, 1 ;  /* 0x3ff000000e0a742b */ /* 0x001fc60000000802 */
[----:B------:R-:W-:Y:S01]  /*0f50*/  @!P2 LOP3.LUT R19, R18, 0x100000, RZ, 0xfc, !PT ;  /* 0x001000001213a812 */ /* 0x000fe200078efcff */
[----:B------:R-:W-:-:S04]  /*0f60*/  @!P2 IMAD.MOV.U32 R18, RZ, RZ, RZ ;  /* 0x000000ffff12a224 */ /* 0x000fc800078e00ff */
        /* <DEDUP_REMOVED lines=9> */
[----:B------:R-:W-:Y:S02]  /*1000*/  DMUL R14, R16, R10 ;  /* 0x0000000a100e7228 */ /* 0x000fe40000000000 */
[----:B------:R-:W-:-:S05]  /*1010*/  VIADD R25, R23, 0xffffffff ;  /* 0xffffffff17197836 */ /* 0x000fca0000000000 */
[----:B------:R-:W-:Y:S01]  /*1020*/  ISETP.GT.U32.AND P0, PT, R25, 0x7feffffe, PT ;  /* 0x7feffffe1900780c */ /* 0x000fe20003f04070 */
[----:B------:R-:W-:Y:S01]  /*1030*/  VIADD R25, R24, 0xffffffff ;  /* 0xffffffff18197836 */ /* 0x000fe20000000000 */
[----:B------:R-:W-:-:S04]  /*1040*/  DFMA R18, R14, -R2, R10 ;  /* 0x800000020e12722b */ /* 0x000fc8000000000a */
[----:B------:R-:W-:-:S04]  /*1050*/  ISETP.GT.U32.OR P0, PT, R25, 0x7feffffe, P0 ;  /* 0x7feffffe1900780c */ /* 0x000fc80000704470 */
[----:B------:R-:W-:-:S09]  /*1060*/  DFMA R14, R16, R18, R14 ;  /* 0x00000012100e722b */ /* 0x000fd2000000000e */
[----:B------:R-:W-:Y:S05]  /*1070*/  @P0 BRA `(.L_x_196) ;  /* 0x00000000006c0947 */ /* 0x000fea0003800000 */
[----:B------:R-:W-:Y:S01]  /*1080*/  LOP3.LUT R16, R7, 0x7ff00000, RZ, 0xc0, !PT ;  /* 0x7ff0000007107812 */ /* 0x000fe200078ec0ff */
[----:B------:R-:W-:-:S03]  /*1090*/  IMAD.MOV.U32 R18, RZ, RZ, RZ ;  /* 0x000000ffff127224 */ /* 0x000fc600078e00ff */
[CC--:B------:R-:W-:Y:S02]  /*10a0*/  VIADDMNMX R8, R21.reuse, -R16.reuse, 0xb9600000, !PT ;  /* 0xb960000015087446 */ /* 0x0c0fe40007800910 */
[----:B------:R-:W-:Y:S02]  /*10b0*/  ISETP.GE.U32.AND P0, PT, R21, R16, PT ;  /* 0x000000101500720c */ /* 0x000fe40003f06070 */
[----:B------:R-:W-:Y:S02]  /*10c0*/  VIMNMX R8, PT, PT, R8, 0x46a00000, PT ;  /* 0x46a0000008087848 */ /* 0x000fe40003fe0100 */
[----:B------:R-:W-:-:S05]  /*10d0*/  SEL R9, R22, 0x63400000, !P0 ;  /* 0x6340000016097807 */ /* 0x000fca0004000000 */
        /* <DEDUP_REMOVED lines=8> */
[----:B------:R-:W-:-:S04]  /*1160*/  LOP3.LUT R7, R3, 0x80000000, R7, 0x48, !PT ;  /* 0x8000000003077812 */ /* 0x000fc800078e4807 */
[----:B------:R-:W-:-:S07]  /*1170*/  LOP3.LUT R19, R7, R19, RZ, 0xfc, !PT ;  /* 0x0000001307137212 */ /* 0x000fce00078efcff */
[----:B------:R-:W-:Y:S05]  /*1180*/  @!P0 BRA `(.L_x_197) ;  /* 0x00000000007c8947 */ /* 0x000fea0003800000 */
[----:B------:R-:W-:Y:S02]  /*1190*/  IMAD.MOV R3, RZ, RZ, -R8 ;  /* 0x000000ffff037224 */ /* 0x000fe400078e0a08 */
[----:B------:R-:W-:-:S06]  /*11a0*/  IMAD.MOV.U32 R2, RZ, RZ, RZ ;  /* 0x000000ffff027224 */ /* 0x000fcc00078e00ff */
[----:B------:R-:W-:Y:S02]  /*11b0*/  DFMA R2, R16, -R2, R14 ;  /* 0x800000021002722b */ /* 0x000fe4000000000e */
[----:B------:R-:W-:-:S04]  /*11c0*/  DMUL.RP R14, R14, R18 ;  /* 0x000000120e0e7228 */ /* 0x000fc80000008000 */
[----:B------:R-:W-:-:S04]  /*11d0*/  IADD3 R2, PT, PT, -R8, -0x43300000, RZ ;  /* 0xbcd0000008027810 */ /* 0x000fc80007ffe1ff */
[----:B------:R-:W-:Y:S02]  /*11e0*/  FSETP.NEU.AND P0, PT, |R3|, R2, PT ;  /* 0x000000020300720b */ /* 0x000fe40003f0d200 */
[----:B------:R-:W-:Y:S02]  /*11f0*/  LOP3.LUT R7, R15, R7, RZ, 0x3c, !PT ;  /* 0x000000070f077212 */ /* 0x000fe400078e3cff */
[----:B------:R-:W-:Y:S02]  /*1200*/  FSEL R16, R14, R16, !P0 ;  /* 0x000000100e107208 */ /* 0x000fe40004000000 */
[----:B------:R-:W-:Y:S01]  /*1210*/  FSEL R17, R7, R17, !P0 ;  /* 0x0000001107117208 */ /* 0x000fe20004000000 */
[----:B------:R-:W-:Y:S06]  /*1220*/  BRA `(.L_x_197) ;  /* 0x0000000000547947 */ /* 0x000fec0003800000 */
.L_x_196:
[----:B------:R-:W-:-:S14]  /*1230*/  DSETP.NAN.AND P0, PT, R8, R8, PT ;  /* 0x000000080800722a */ /* 0x000fdc0003f08000 */
[----:B------:R-:W-:Y:S05]  /*1240*/  @P0 BRA `(.L_x_198) ;  /* 0x0000000000440947 */ /* 0x000fea0003800000 */
[----:B------:R-:W-:-:S14]  /*1250*/  DSETP.NAN.AND P0, PT, R6, R6, PT ;  /* 0x000000060600722a */ /* 0x000fdc0003f08000 */
[----:B------:R-:W-:Y:S05]  /*1260*/  @P0 BRA `(.L_x_199) ;  /* 0x0000000000300947 */ /* 0x000fea0003800000 */
[----:B------:R-:W-:Y:S01]  /*1270*/  ISETP.NE.AND P0, PT, R23, R24, PT ;  /* 0x000000181700720c */ /* 0x000fe20003f05270 */
[----:B------:R-:W-:Y:S02]  /*1280*/  IMAD.MOV.U32 R16, RZ, RZ, 0x0 ;  /* 0x00000000ff107424 */ /* 0x000fe400078e00ff */
[----:B------:R-:W-:-:S10]  /*1290*/  IMAD.MOV.U32 R17, RZ, RZ, -0x80000 ;  /* 0xfff80000ff117424 */ /* 0x000fd400078e00ff */
[----:B------:R-:W-:Y:S05]  /*12a0*/  @!P0 BRA `(.L_x_197) ;  /* 0x0000000000348947 */ /* 0x000fea0003800000 */
[----:B------:R-:W-:Y:S02]  /*12b0*/  ISETP.NE.AND P0, PT, R23, 0x7ff00000, PT ;  /* 0x7ff000001700780c */ /* 0x000fe40003f05270 */
[----:B------:R-:W-:Y:S02]  /*12c0*/  LOP3.LUT R17, R9, 0x80000000, R7, 0x48, !PT ;  /* 0x8000000009117812 */ /* 0x000fe400078e4807 */
[----:B------:R-:W-:-:S13]  /*12d0*/  ISETP.EQ.OR P0, PT, R24, RZ, !P0 ;  /* 0x000000ff1800720c */ /* 0x000fda0004702670 */
[----:B------:R-:W-:Y:S01]  /*12e0*/  @P0 LOP3.LUT R2, R17, 0x7ff00000, RZ, 0xfc, !PT ;  /* 0x7ff0000011020812 */ /* 0x000fe200078efcff */
[----:B------:R-:W-:Y:S02]  /*12f0*/  @!P0 IMAD.MOV.U32 R16, RZ, RZ, RZ ;  /* 0x000000ffff108224 */ /* 0x000fe400078e00ff */
[----:B------:R-:W-:Y:S02]  /*1300*/  @P0 IMAD.MOV.U32 R16, RZ, RZ, RZ ;  /* 0x000000ffff100224 */ /* 0x000fe400078e00ff */
[----:B------:R-:W-:Y:S01]  /*1310*/  @P0 IMAD.MOV.U32 R17, RZ, RZ, R2 ;  /* 0x000000ffff110224 */ /* 0x000fe200078e0002 */
[----:B------:R-:W-:Y:S06]  /*1320*/  BRA `(.L_x_197) ;  /* 0x0000000000147947 */ /* 0x000fec0003800000 */
.L_x_199:
[----:B------:R-:W-:Y:S02]  /*1330*/  LOP3.LUT R17, R7, 0x80000, RZ, 0xfc, !PT ;  /* 0x0008000007117812 */ /* 0x000fe400078efcff */
[----:B------:R-:W-:Y:S01]  /*1340*/  MOV R16, R6 ;  /* 0x0000000600107202 */ /* 0x000fe20000000f00 */
[----:B------:R-:W-:Y:S06]  /*1350*/  BRA `(.L_x_197) ;  /* 0x0000000000087947 */ /* 0x000fec0003800000 */
.L_x_198:
[----:B------:R-:W-:Y:S01]  /*1360*/  LOP3.LUT R17, R9, 0x80000, RZ, 0xfc, !PT ;  /* 0x0008000009117812 */ /* 0x000fe200078efcff */
[----:B------:R-:W-:-:S07]  /*1370*/  IMAD.MOV.U32 R16, RZ, RZ, R8 ;  /* 0x000000ffff107224 */ /* 0x000fce00078e0008 */
.L_x_197:
[----:B------:R-:W-:Y:S05]  /*1380*/  BSYNC.RECONVERGENT B2 ;  /* 0x0000000000027941 */ /* 0x000fea0003800200 */
.L_x_195:
[----:B------:R-:W-:Y:S02]  /*1390*/  IMAD.MOV.U32 R21, RZ, RZ, 0x0 ;  /* 0x00000000ff157424 */ /* 0x000fe400078e00ff */
[----:B------:R-:W-:Y:S02]  /*13a0*/  IMAD.MOV.U32 R2, RZ, RZ, R16 ;  /* 0x000000ffff027224 */ /* 0x000fe400078e0010 */
[----:B------:R-:W-:Y:S01]  /*13b0*/  IMAD.MOV.U32 R3, RZ, RZ, R17 ;  /* 0x000000ffff037224 */ /* 0x000fe200078e0011 */
[----:B------:R-:W-:Y:S06]  /*13c0*/  RET.REL.NODEC R20 `(_Z17convolutionGlobalPfiiS_S_) ;  /* 0xffffffec140c7950 */ /* 0x000fec0003c3ffff */
        .weak           $__internal_7_$__cuda_sm20_dsqrt_rn_f64_mediumpath_v1
        .type           $__internal_7_$__cuda_sm20_dsqrt_rn_f64_mediumpath_v1,@function
        .size           $__internal_7_$__cuda_sm20_dsqrt_rn_f64_mediumpath_v1,(.L_x_212 - $__internal_7_$__cuda_sm20_dsqrt_rn_f64_mediumpath_v1)
$__internal_7_$__cuda_sm20_dsqrt_rn_f64_mediumpath_v1:
[----:B------:R-:W-:Y:S01]  /*13d0*/  ISETP.GE.U32.AND P0, PT, R2, -0x3400000, PT ;  /* 0xfcc000000200780c */ /* 0x000fe20003f06070 */
[----:B------:R-:W-:Y:S01]  /*13e0*/  BSSY.RECONVERGENT B1, `(.L_x_200) ;  /* 0x0000024000017945 */ /* 0x000fe20003800200 */
[----:B------:R-:W-:-:S11]  /*13f0*/  IMAD.MOV.U32 R15, RZ, RZ, R19 ;  /* 0x000000ffff0f7224 */ /* 0x000fd600078e0013 */
[----:B------:R-:W-:Y:S05]  /*1400*/  @!P0 BRA `(.L_x_201) ;  /* 0x0000000000208947 */ /* 0x000fea0003800000 */
[----:B------:R-:W-:-:S10]  /*1410*/  DFMA.RM R8, R16, R14, R8 ;  /* 0x0000000e1008722b */ /* 0x000fd40000004008 */
[----:B------:R-:W-:-:S05]  /*1420*/  IADD3 R2, P0, PT, R8, 0x1, RZ ;  /* 0x0000000108027810 */ /* 0x000fca0007f1e0ff */
[----:B------:R-:W-:-:S06]  /*1430*/  IMAD.X R3, RZ, RZ, R9, P0 ;  /* 0x000000ffff037224 */ /* 0x000fcc00000e0609 */
[----:B------:R-:W-:-:S08]  /*1440*/  DFMA.RP R4, -R8, R2, R4 ;  /* 0x000000020804722b */ /* 0x000fd00000008104 */
[----:B------:R-:W-:-:S06]  /*1450*/  DSETP.GT.AND P0, PT, R4, RZ, PT ;  /* 0x000000ff0400722a */ /* 0x000fcc0003f04000 */
[----:B------:R-:W-:Y:S02]  /*1460*/  FSEL R2, R2, R8, P0 ;  /* 0x0000000802027208 */ /* 0x000fe40000000000 */
[----:B------:R-:W-:Y:S01]  /*1470*/  FSEL R3, R3, R9, P0 ;  /* 0x0000000903037208 */ /* 0x000fe20000000000 */
[----:B------:R-:W-:Y:S06]  /*1480*/  BRA `(.L_x_202) ;  /* 0x0000000000647947 */ /* 0x000fec0003800000 */
.L_x_201:
[----:B------:R-:W-:-:S14]  /*1490*/  DSETP.NE.AND P0, PT, R4, RZ, PT ;  /* 0x000000ff0400722a */ /* 0x000fdc0003f05000 */
[----:B------:R-:W-:Y:S05]  /*14a0*/  @!P0 BRA `(.L_x_203) ;  /* 0x0000000000588947 */ /* 0x000fea0003800000 */
[----:B------:R-:W-:-:S13]  /*14b0*/  ISETP.GE.AND P0, PT, R5, RZ, PT ;  /* 0x000000ff0500720c */ /* 0x000fda0003f06270 */
[----:B------:R-:W-:Y:S01]  /*14c0*/  @!P0 IMAD.MOV.U32 R2, RZ, RZ, 0x0 ;  /* 0x00000000ff028424 */ /* 0x000fe200078e00ff */
[----:B------:R-:W-:Y:S01]  /*14d0*/  @!P0 MOV R3, 0xfff80000 ;  /* 0xfff8000000038802 */ /* 0x000fe20000000f00 */
[----:B------:R-:W-:Y:S06]  /*14e0*/  @!P0 BRA `(.L_x_202) ;  /* 0x00000000004c8947 */ /* 0x000fec0003800000 */
[----:B------:R-:W-:-:S13]  /*14f0*/  ISETP.GT.AND P0, PT, R5, 0x7fefffff, PT ;  /* 0x7fefffff0500780c */ /* 0x000fda0003f04270 */
[----:B------:R-:W-:Y:S05]  /*1500*/  @P0 BRA `(.L_x_203) ;  /* 0x0000000000400947 */ /* 0x000fea0003800000 */
[----:B------:R-:W-:Y:S01]  /*1510*/  DMUL R4, R4, 8.11296384146066816958e+31 ;  /* 0x4690000004047828 */ /* 0x000fe20000000000 */
[----:B------:R-:W-:Y:S02]  /*1520*/  IMAD.MOV.U32 R2, RZ, RZ, RZ ;  /* 0x000000ffff027224 */ /* 0x000fe400078e00ff */
[----:B------:R-:W-:Y:S02]  /*1530*/  IMAD.MOV.U32 R14, RZ, RZ, 0x0 ;  /* 0x00000000ff0e7424 */ /* 0x000fe400078e00ff */
[----:B------:R-:W-:Y:S01]  /*1540*/  IMAD.MOV.U32 R15, RZ, RZ, 0x3fd80000 ;  /* 0x3fd80000ff0f7424 */ /* 0x000fe200078e00ff */
[----:B------:R-:W0:Y:S02]  /*1550*/  MUFU.RSQ64H R3, R5 ;  /* 0x0000000500037308 */ /* 0x000e240000001c00 */
[----:B0-----:R-:W-:-:S08]  /*1560*/  DMUL R8, R2, R2 ;  /* 0x0000000202087228 */ /* 0x001fd00000000000 */
[----:B------:R-:W-:-:S08]  /*1570*/  DFMA R8, R4, -R8, 1 ;  /* 0x3ff000000408742b */ /* 0x000fd00000000808 */
[----:B------:R-:W-:Y:S02]  /*1580*/  DFMA R14, R8, R14, 0.5 ;  /* 0x3fe00000080e742b */ /* 0x000fe4000000000e */
[----:B------:R-:W-:-:S08]  /*1590*/  DMUL R8, R2, R8 ;  /* 0x0000000802087228 */ /* 0x000fd00000000000 */
[----:B------:R-:W-:-:S08]  /*15a0*/  DFMA R8, R14, R8, R2 ;  /* 0x000000080e08722b */ /* 0x000fd00000000002 */
[----:B------:R-:W-:Y:S02]  /*15b0*/  DMUL R2, R4, R8 ;  /* 0x0000000804027228 */ /* 0x000fe40000000000 */
[----:B------:R-:W-:-:S06]  /*15c0*/  VIADD R9, R9, 0xfff00000 ;  /* 0xfff0000009097836 */ /* 0x000fcc0000000000 */
[----:B------:R-:W-:-:S08]  /*15d0*/  DFMA R14, R2, -R2, R4 ;  /* 0x80000002020e722b */ /* 0x000fd00000000004 */
[----:B------:R-:W-:-:S10]  /*15e0*/  DFMA R2, R8, R14, R2 ;  /* 0x0000000e0802722b */ /* 0x000fd40000000002 */
[----:B------:R-:W-:Y:S01]  /*15f0*/  VIADD R3, R3, 0xfcb00000 ;  /* 0xfcb0000003037836 */ /* 0x000fe20000000000 */
[----:B------:R-:W-:Y:S06]  /*1600*/  BRA `(.L_x_202) ;  /* 0x0000000000047947 */ /* 0x000fec0003800000 */
.L_x_203:
[----:B------:R-:W-:-:S11]  /*1610*/  DADD R2, R4, R4 ;  /* 0x0000000004027229 */ /* 0x000fd60000000004 */
.L_x_202:
[----:B------:R-:W-:Y:S05]  /*1620*/  BSYNC.RECONVERGENT B1 ;  /* 0x0000000000017941 */ /* 0x000fea0003800200 */
.L_x_200:
[----:B------:R-:W-:-:S04]  /*1630*/  IMAD.MOV.U32 R7, RZ, RZ, 0x0 ;  /* 0x00000000ff077424 */ /* 0x000fc800078e00ff */
[----:B------:R-:W-:Y:S05]  /*1640*/  RET.REL.NODEC R6 `(_Z17convolutionGlobalPfiiS_S_) ;  /* 0xffffffe8066c7950 */ /* 0x000fea0003c3ffff */
.L_x_204:
        /* <DEDUP_REMOVED lines=11> */
.L_x_212:


//--------------------- .nv.shared._Z19LinearSVMEvaluationPfS_fiiiiS_ --------------------------
	.section	.nv.shared._Z19LinearSVMEvaluationPfS_fiiiiS_,"aw",@nobits
	.sectionflags	@""
	.align	16
.nv.shared._Z19LinearSVMEvaluationPfS_fiiiiS_:
	.zero		1536


//--------------------- .nv.shared.reserved.0     --------------------------
	.section	.nv.shared.reserved.0,"aw",@nobits
	.weak		__nv_reservedSMEM_offset_0_alias
	.size		__nv_reservedSMEM_offset_0_alias, 0, 64
	.other		__nv_reservedSMEM_offset_0_alias,@"STO_CUDA_RESERVED_SHARED STV_DEFAULT"
__nv_reservedSMEM_offset_0_alias:
	.zero		0
	.zero		64


//--------------------- .nv.shared._Z6l2normPKiPf --------------------------
	.section	.nv.shared._Z6l2normPKiPf,"aw",@nobits
	.sectionflags	@""
	.align	16
.nv.shared._Z6l2normPKiPf:
	.zero		5632


//--------------------- .nv.shared._Z9histogramPfS_iiS_ --------------------------
	.section	.nv.shared._Z9histogramPfS_iiS_,"aw",@nobits
	.sectionflags	@""
	.align	16
	.zero		1024


//--------------------- .nv.shared._Z3maxPfS_S_S_S_S_S_S_ii --------------------------
	.section	.nv.shared._Z3maxPfS_S_S_S_S_S_S_ii,"aw",@nobits
	.sectionflags	@""
	.align	16
	.zero		1024


//--------------------- .nv.shared._Z17convolutionSharedPfiiiiS_S_ii --------------------------
	.section	.nv.shared._Z17convolutionSharedPfiiiiS_S_ii,"aw",@nobits
	.sectionflags	@""
	.align	16
	.zero		1024


//--------------------- .nv.shared._Z17convolutionGlobalPfiiS_S_ --------------------------
	.section	.nv.shared._Z17convolutionGlobalPfiiS_S_,"aw",@nobits
	.sectionflags	@""
	.align	16
	.zero		1024


//--------------------- .nv.constant0._Z19LinearSVMEvaluationPfS_fiiiiS_ --------------------------
	.section	.nv.constant0._Z19LinearSVMEvaluationPfS_fiiiiS_,"a",@progbits
	.sectionflags	@""
	.align	4
.nv.constant0._Z19LinearSVMEvaluationPfS_fiiiiS_:
	.zero		944


//--------------------- .nv.constant0._Z6l2normPKiPf --------------------------
	.section	.nv.constant0._Z6l2normPKiPf,"a",@progbits
	.sectionflags	@""
	.align	4
.nv.constant0._Z6l2normPKiPf:
	.zero		912


//--------------------- .nv.constant0._Z9histogramPfS_iiS_ --------------------------
	.section	.nv.constant0._Z9histogramPfS_iiS_,"a",@progbits
	.sectionflags	@""
	.align	4
.nv.constant0._Z9histogramPfS_iiS_:
	.zero		928


//--------------------- .nv.constant0._Z3maxPfS_S_S_S_S_S_S_ii --------------------------
	.section	.nv.constant0._Z3maxPfS_S_S_S_S_S_S_ii,"a",@progbits
	.sectionflags	@""
	.align	4
.nv.constant0._Z3maxPfS_S_S_S_S_S_S_ii:
	.zero		968


//--------------------- .nv.constant0._Z17convolutionSharedPfiiiiS_S_ii --------------------------
	.section	.nv.constant0._Z17convolutionSharedPfiiiiS_S_ii,"a",@progbits
	.sectionflags	@""
	.align	4
.nv.constant0._Z17convolutionSharedPfiiiiS_S_ii:
	.zero		944


//--------------------- .nv.constant0._Z17convolutionGlobalPfiiS_S_ --------------------------
	.section	.nv.constant0._Z17convolutionGlobalPfiiS_S_,"a",@progbits
	.sectionflags	@""
	.align	4
.nv.constant0._Z17convolutionGlobalPfiiS_S_:
	.zero		928


//--------------------- SYMBOLS --------------------------

	.type		.nv.reservedSmem.offset0,@object
	.size		.nv.reservedSmem.offset0,0x4
	.type		.nv.reservedSmem.cap,@object
	.size		.nv.reservedSmem.cap,0x4
